	.target	sm_100

	.elftype	@"ET_EXEC"


//--------------------- .note.nv.tkinfo           --------------------------
	.section	.note.nv.tkinfo,"",@"SHT_NOTE"
	.sectionflags	@"SHF_NOTE_NV_TKINFO"
	.tkinfo
        /*0018*/ 	.word	0x00000081
        /*0030*/ 	.string	""
        /*0030*/ 	.string	"ptxas"
        /*0030*/ 	.string	"Cuda compilation tools, release 12.9, V12.9.86"
        /*0030*/ 	.string	"Build cuda_12.9.r12.9/compiler.36037853_0"
        /*0030*/ 	.string	"-regUsageLevel 10 -arch sm_100f -m 64 "



//--------------------- .note.nv.cuver            --------------------------
	.section	.note.nv.cuver,"",@"SHT_NOTE"
	.sectionflags	@"SHF_NOTE_NV_CUVER"
        /*0018*/ 	.short	0x0001
        /*001a*/ 	.short	0x0064
        /*001c*/ 	.short	0x0001
        /*001e*/ 	.short	0x0000
        /*0020*/ 	.short	0x0001
        /*0022*/ 	.short	0x0000


//--------------------- .nv.info                  --------------------------
	.section	.nv.info,"",@"SHT_CUDA_INFO"
	.align	4


	//----- nvinfo : EIATTR_REGCOUNT
	.align		4
        /*0000*/ 	.byte	0x04, 0x2f
        /*0002*/ 	.short	(.L_15 - .L_14)
	.align		4
.L_14:
        /*0004*/ 	.word	index@(_ZN9deep_gemm24sm100_fp8_gemm_1d1d_implILN4cute4UMMA5MajorE0ELS3_0ELj0ELj7168ELj2048ELj128ELj224ELj128ELj1ELj128ELj128ELj64ELj4ELj128ELj128ELj1ELb0ELj134ELNS_8GemmTypeE0ELb0EN7cutlass10bfloat16_tENS_16EpilogueIdentityEEEvPijjj14CUtensorMap_stS9_S9_S9_S9_)
        /*0008*/ 	.word	0x00000038


	//----- nvinfo : EIATTR_FRAME_SIZE
	.align		4
.L_15:
        /*000c*/ 	.byte	0x04, 0x11
        /*000e*/ 	.short	(.L_17 - .L_16)
	.align		4
.L_16:
        /*0010*/ 	.word	index@($__internal_3_$__cuda_sm20_div_u16)
        /*0014*/ 	.word	0x00000000


	//----- nvinfo : EIATTR_FRAME_SIZE
	.align		4
.L_17:
        /*0018*/ 	.byte	0x04, 0x11
        /*001a*/ 	.short	(.L_19 - .L_18)
	.align		4
.L_18:
        /*001c*/ 	.word	index@($__internal_2_$__cuda_sm10x_tcgen05_guardrail_trap_unallocated_columns_being_dealloced)
        /*0020*/ 	.word	0x00000000


	//----- nvinfo : EIATTR_FRAME_SIZE
	.align		4
.L_19:
        /*0024*/ 	.byte	0x04, 0x11
        /*0026*/ 	.short	(.L_21 - .L_20)
	.align		4
.L_20:
        /*0028*/ 	.word	index@($__internal_1_$__cuda_sm10x_tcgen05_guardrail_trap_phase_invalid_during_alloc)
        /*002c*/ 	.word	0x00000000


	//----- nvinfo : EIATTR_FRAME_SIZE
	.align		4
.L_21:
        /*0030*/ 	.byte	0x04, 0x11
        /*0032*/ 	.short	(.L_23 - .L_22)
	.align		4
.L_22:
        /*0034*/ 	.word	index@($__internal_0_$__cuda_sm10x_tcgen05_guardrail_trap_col_being_dealloced_not_returned_by_alloc)
        /*0038*/ 	.word	0x00000000


	//----- nvinfo : EIATTR_FRAME_SIZE
	.align		4
.L_23:
        /*003c*/ 	.byte	0x04, 0x11
        /*003e*/ 	.short	(.L_25 - .L_24)
	.align		4
.L_24:
        /*0040*/ 	.word	index@(_ZN9deep_gemm24sm100_fp8_gemm_1d1d_implILN4cute4UMMA5MajorE0ELS3_0ELj0ELj7168ELj2048ELj128ELj224ELj128ELj1ELj128ELj128ELj64ELj4ELj128ELj128ELj1ELb0ELj134ELNS_8GemmTypeE0ELb0EN7cutlass10bfloat16_tENS_16EpilogueIdentityEEEvPijjj14CUtensorMap_stS9_S9_S9_S9_)
        /*0044*/ 	.word	0x00000000


	//----- nvinfo : EIATTR_MIN_STACK_SIZE
	.align		4
.L_25:
        /*0048*/ 	.byte	0x04, 0x12
        /*004a*/ 	.short	(.L_27 - .L_26)
	.align		4
.L_26:
        /*004c*/ 	.word	index@(_ZN9deep_gemm24sm100_fp8_gemm_1d1d_implILN4cute4UMMA5MajorE0ELS3_0ELj0ELj7168ELj2048ELj128ELj224ELj128ELj1ELj128ELj128ELj64ELj4ELj128ELj128ELj1ELb0ELj134ELNS_8GemmTypeE0ELb0EN7cutlass10bfloat16_tENS_16EpilogueIdentityEEEvPijjj14CUtensorMap_stS9_S9_S9_S9_)
        /*0050*/ 	.word	0x00000000
.L_27:


//--------------------- .nv.info._ZN9deep_gemm24sm100_fp8_gemm_1d1d_implILN4cute4UMMA5MajorE0ELS3_0ELj0ELj7168ELj2048ELj128ELj224ELj128ELj1ELj128ELj128ELj64ELj4ELj128ELj128ELj1ELb0ELj134ELNS_8GemmTypeE0ELb0EN7cutlass10bfloat16_tENS_16EpilogueIdentityEEEvPijjj14CUtensorMap_stS9_S9_S9_S9_ --------------------------
	.section	.nv.info._ZN9deep_gemm24sm100_fp8_gemm_1d1d_implILN4cute4UMMA5MajorE0ELS3_0ELj0ELj7168ELj2048ELj128ELj224ELj128ELj1ELj128ELj128ELj64ELj4ELj128ELj128ELj1ELb0ELj134ELNS_8GemmTypeE0ELb0EN7cutlass10bfloat16_tENS_16EpilogueIdentityEEEvPijjj14CUtensorMap_stS9_S9_S9_S9_,"",@"SHT_CUDA_INFO"
	.sectionflags	@""
	.align	4


	//----- nvinfo : EIATTR_CUDA_API_VERSION
	.align		4
        /*0000*/ 	.byte	0x04, 0x37
        /*0002*/ 	.short	(.L_29 - .L_28)
.L_28:
        /*0004*/ 	.word	0x00000081


	//----- nvinfo : EIATTR_KPARAM_INFO
	.align		4
.L_29:
        /*0008*/ 	.byte	0x04, 0x17
        /*000a*/ 	.short	(.L_31 - .L_30)
.L_30:
        /*000c*/ 	.word	0x00000000
        /*0010*/ 	.short	0x0008
        /*0012*/ 	.short	0x0240
        /*0014*/ 	.byte	0x00, 0xf0, 0x01, 0x02


	//----- nvinfo : EIATTR_KPARAM_INFO
	.align		4
.L_31:
        /*0018*/ 	.byte	0x04, 0x17
        /*001a*/ 	.short	(.L_33 - .L_32)
.L_32:
        /*001c*/ 	.word	0x00000000
        /*0020*/ 	.short	0x0007
        /*0022*/ 	.short	0x01c0
        /*0024*/ 	.byte	0x00, 0xf0, 0x01, 0x02


	//----- nvinfo : EIATTR_KPARAM_INFO
	.align		4
.L_33:
        /*0028*/ 	.byte	0x04, 0x17
        /*002a*/ 	.short	(.L_35 - .L_34)
.L_34:
        /*002c*/ 	.word	0x00000000
        /*0030*/ 	.short	0x0006
        /*0032*/ 	.short	0x0140
        /*0034*/ 	.byte	0x00, 0xf0, 0x01, 0x02


	//----- nvinfo : EIATTR_KPARAM_INFO
	.align		4
.L_35:
        /*0038*/ 	.byte	0x04, 0x17
        /*003a*/ 	.short	(.L_37 - .L_36)
.L_36:
        /*003c*/ 	.word	0x00000000
        /*0040*/ 	.short	0x0005
        /*0042*/ 	.short	0x00c0
        /*0044*/ 	.byte	0x00, 0xf0, 0x01, 0x02


	//----- nvinfo : EIATTR_KPARAM_INFO
	.align		4
.L_37:
        /*0048*/ 	.byte	0x04, 0x17
        /*004a*/ 	.short	(.L_39 - .L_38)
.L_38:
        /*004c*/ 	.word	0x00000000
        /*0050*/ 	.short	0x0004
        /*0052*/ 	.short	0x0040
        /*0054*/ 	.byte	0x00, 0xf0, 0x01, 0x02


	//----- nvinfo : EIATTR_KPARAM_INFO
	.align		4
.L_39:
        /*0058*/ 	.byte	0x04, 0x17
        /*005a*/ 	.short	(.L_41 - .L_40)
.L_40:
        /*005c*/ 	.word	0x00000000
        /*0060*/ 	.short	0x0003
        /*0062*/ 	.short	0x0010
        /*0064*/ 	.byte	0x00, 0xf0, 0x11, 0x00


	//----- nvinfo : EIATTR_KPARAM_INFO
	.align		4
.L_41:
        /*0068*/ 	.byte	0x04, 0x17
        /*006a*/ 	.short	(.L_43 - .L_42)
.L_42:
        /*006c*/ 	.word	0x00000000
        /*0070*/ 	.short	0x0002
        /*0072*/ 	.short	0x000c
        /*0074*/ 	.byte	0x00, 0xf0, 0x11, 0x00


	//----- nvinfo : EIATTR_KPARAM_INFO
	.align		4
.L_43:
        /*0078*/ 	.byte	0x04, 0x17
        /*007a*/ 	.short	(.L_45 - .L_44)
.L_44:
        /*007c*/ 	.word	0x00000000
        /*0080*/ 	.short	0x0001
        /*0082*/ 	.short	0x0008
        /*0084*/ 	.byte	0x00, 0xf0, 0x11, 0x00


	//----- nvinfo : EIATTR_KPARAM_INFO
	.align		4
.L_45:
        /*0088*/ 	.byte	0x04, 0x17
        /*008a*/ 	.short	(.L_47 - .L_46)
.L_46:
        /*008c*/ 	.word	0x00000000
        /*0090*/ 	.short	0x0000
        /*0092*/ 	.short	0x0000
        /*0094*/ 	.byte	0x00, 0xf5, 0x21, 0x00


	//----- nvinfo : EIATTR_AT_ENTRY_FRAGMENTS
	.align		4
.L_47:
        /*0098*/ 	.byte	0x04, 0x4f
        /*009a*/ 	.short	(.L_49 - .L_48)


	//   ....[0]....
.L_48:
        /*009c*/ 	.word	0x00000004


	//----- nvinfo : EIATTR_RESERVED_SMEM_USED
	.align		4
.L_49:
        /*00a0*/ 	.byte	0x01, 0x41
	.zero		2


	//----- nvinfo : EIATTR_SPARSE_MMA_MASK
	.align		4
        /*00a4*/ 	.byte	0x03, 0x50
        /*00a6*/ 	.short	0x0000


	//----- nvinfo : EIATTR_TCGEN05_1CTA_USED
	.align		4
        /*00a8*/ 	.byte	0x01, 0x51
	.zero		2


	//----- nvinfo : EIATTR_MAXREG_COUNT
	.align		4
        /*00ac*/ 	.byte	0x03, 0x1b
        /*00ae*/ 	.short	0x00ff


	//----- nvinfo : EIATTR_NUM_BARRIERS
	.align		4
        /*00b0*/ 	.byte	0x02, 0x4c
        /*00b2*/ 	.byte	0x09
	.zero		1


	//----- nvinfo : EIATTR_INT_WARP_WIDE_INSTR_OFFSETS
	.align		4
        /*00b4*/ 	.byte	0x04, 0x31
        /*00b6*/ 	.short	(.L_51 - .L_50)


	//   ....[0]....
.L_50:
        /*00b8*/ 	.word	0x00005060


	//   ....[1]....
        /*00bc*/ 	.word	0x00005080


	//----- nvinfo : EIATTR_COOP_GROUP_MASK_REGIDS
	.align		4
.L_51:
        /*00c0*/ 	.byte	0x04, 0x29
        /*00c2*/ 	.short	(.L_53 - .L_52)


	//   ....[0]....
.L_52:
        /*00c4*/ 	.word	0xffffffff


	//   ....[1]....
        /*00c8*/ 	.word	0xffffffff


	//   ....[2]....
        /*00cc*/ 	.word	0xffffffff


	//   ....[3]....
        /*00d0*/ 	.word	0xffffffff


	//   ....[4]....
        /*00d4*/ 	.word	0xffffffff


	//   ....[5]....
        /*00d8*/ 	.word	0xffffffff


	//   ....[6]....
        /*00dc*/ 	.word	0xffffffff


	//   ....[7]....
        /*00e0*/ 	.word	0xffffffff


	//   ....[8]....
        /*00e4*/ 	.word	0xffffffff


	//   ....[9]....
        /*00e8*/ 	.word	0xffffffff


	//   ....[10]....
        /*00ec*/ 	.word	0xffffffff


	//   ....[11]....
        /*00f0*/ 	.word	0xffffffff


	//   ....[12]....
        /*00f4*/ 	.word	0xffffffff


	//   ....[13]....
        /*00f8*/ 	.word	0xffffffff


	//----- nvinfo : EIATTR_COOP_GROUP_INSTR_OFFSETS
	.align		4
.L_53:
        /*00fc*/ 	.byte	0x04, 0x28
        /*00fe*/ 	.short	(.L_55 - .L_54)


	//   ....[0]....
.L_54:
        /*0100*/ 	.word	0x00000030


	//   ....[1]....
        /*0104*/ 	.word	0x00000470


	//   ....[2]....
        /*0108*/ 	.word	0x00000730


	//   ....[3]....
        /*010c*/ 	.word	0x00000b70


	//   ....[4]....
        /*0110*/ 	.word	0x00000c20


	//   ....[5]....
        /*0114*/ 	.word	0x00000cd0


	//   ....[6]....
        /*0118*/ 	.word	0x000012f0


	//   ....[7]....
        /*011c*/ 	.word	0x00001310


	//   ....[8]....
        /*0120*/ 	.word	0x00001330


	//   ....[9]....
        /*0124*/ 	.word	0x00001580


	//   ....[10]....
        /*0128*/ 	.word	0x000015b0


	//   ....[11]....
        /*012c*/ 	.word	0x000015d0


	//   ....[12]....
        /*0130*/ 	.word	0x00004f80


	//   ....[13]....
        /*0134*/ 	.word	0x00005140


	//----- nvinfo : EIATTR_VRC_CTA_INIT_COUNT
	.align		4
.L_55:
        /*0138*/ 	.byte	0x02, 0x4a
        /*013a*/ 	.byte	0x80
	.zero		1


	//----- nvinfo : EIATTR_MBARRIER_INSTR_OFFSETS
	.align		4
        /*013c*/ 	.byte	0x04, 0x39
        /*013e*/ 	.short	(.L_57 - .L_56)


	//   ....[0]....
.L_56:
        /*0140*/ 	.word	0x00000330
        /*0144*/ 	.word	0x000000ff
        /*0148*/ 	.word	0x00031800
        /*014c*/ 	.short	0x0100
        /*014e*/ 	.byte	0x05
	.zero		1


	//   ....[1]....
        /*0150*/ 	.word	0x00000340
        /*0154*/ 	.word	0x000000ff
        /*0158*/ 	.word	0x00031820
        /*015c*/ 	.short	0x0100
        /*015e*/ 	.byte	0x05
	.zero		1


	//   ....[2]....
        /*0160*/ 	.word	0x00000350
        /*0164*/ 	.word	0x000000ff
        /*0168*/ 	.word	0x00031840
        /*016c*/ 	.short	0x0100
        /*016e*/ 	.byte	0x05
	.zero		1


	//   ....[3]....
        /*0170*/ 	.word	0x00000360
        /*0174*/ 	.word	0x000000ff
        /*0178*/ 	.word	0x00031808
        /*017c*/ 	.short	0x0100
        /*017e*/ 	.byte	0x05
	.zero		1


	//   ....[4]....
        /*0180*/ 	.word	0x00000370
        /*0184*/ 	.word	0x000000ff
        /*0188*/ 	.word	0x00031828
        /*018c*/ 	.short	0x0100
        /*018e*/ 	.byte	0x05
	.zero		1


	//   ....[5]....
        /*0190*/ 	.word	0x00000380
        /*0194*/ 	.word	0x000000ff
        /*0198*/ 	.word	0x00031848
        /*019c*/ 	.short	0x0100
        /*019e*/ 	.byte	0x05
	.zero		1


	//   ....[6]....
        /*01a0*/ 	.word	0x00000390
        /*01a4*/ 	.word	0x000000ff
        /*01a8*/ 	.word	0x00031810
        /*01ac*/ 	.short	0x0100
        /*01ae*/ 	.byte	0x05
	.zero		1


	//   ....[7]....
        /*01b0*/ 	.word	0x000003a0
        /*01b4*/ 	.word	0x000000ff
        /*01b8*/ 	.word	0x00031830
        /*01bc*/ 	.short	0x0100
        /*01be*/ 	.byte	0x05
	.zero		1


	//   ....[8]....
        /*01c0*/ 	.word	0x000003b0
        /*01c4*/ 	.word	0x000000ff
        /*01c8*/ 	.word	0x00031850
        /*01cc*/ 	.short	0x0100
        /*01ce*/ 	.byte	0x05
	.zero		1


	//   ....[9]....
        /*01d0*/ 	.word	0x000003c0
        /*01d4*/ 	.word	0x000000ff
        /*01d8*/ 	.word	0x00031818
        /*01dc*/ 	.short	0x0100
        /*01de*/ 	.byte	0x05
	.zero		1


	//   ....[10]....
        /*01e0*/ 	.word	0x000003d0
        /*01e4*/ 	.word	0x000000ff
        /*01e8*/ 	.word	0x00031838
        /*01ec*/ 	.short	0x0100
        /*01ee*/ 	.byte	0x05
	.zero		1


	//   ....[11]....
        /*01f0*/ 	.word	0x000003e0
        /*01f4*/ 	.word	0x000000ff
        /*01f8*/ 	.word	0x00031858
        /*01fc*/ 	.short	0x0100
        /*01fe*/ 	.byte	0x05
	.zero		1


	//   ....[12]....
        /*0200*/ 	.word	0x000003f0
        /*0204*/ 	.word	0x000000ff
        /*0208*/ 	.word	0x00031860
        /*020c*/ 	.short	0x0100
        /*020e*/ 	.byte	0x05
	.zero		1


	//   ....[13]....
        /*0210*/ 	.word	0x00000400
        /*0214*/ 	.word	0x000000ff
        /*0218*/ 	.word	0x00031870
        /*021c*/ 	.short	0x0100
        /*021e*/ 	.byte	0x05
	.zero		1


	//   ....[14]....
        /*0220*/ 	.word	0x00000410
        /*0224*/ 	.word	0x000000ff
        /*0228*/ 	.word	0x00031868
        /*022c*/ 	.short	0x0100
        /*022e*/ 	.byte	0x05
	.zero		1


	//   ....[15]....
        /*0230*/ 	.word	0x00000420
        /*0234*/ 	.word	0x000000ff
        /*0238*/ 	.word	0x00031878
        /*023c*/ 	.short	0x0100
        /*023e*/ 	.byte	0x05
	.zero		1


	//   ....[16]....
        /*0240*/ 	.word	0x00000a20
        /*0244*/ 	.word	0x00000002
        /*0248*/ 	.word	0x00031800
        /*024c*/ 	.short	0x010a
        /*024e*/ 	.byte	0xff
	.zero		1


	//   ....[17]....
        /*0250*/ 	.word	0x00000db0
        /*0254*/ 	.word	0x00000002
        /*0258*/ 	.word	0x00000000
        /*025c*/ 	.short	0x0101
        /*025e*/ 	.byte	0xff
	.zero		1


	//   ....[18]....
        /*0260*/ 	.word	0x000010e0
        /*0264*/ 	.word	0x00000000
        /*0268*/ 	.word	0x00031870
        /*026c*/ 	.short	0x010a
        /*026e*/ 	.byte	0x08
	.zero		1


	//   ....[19]....
        /*0270*/ 	.word	0x00001180
        /*0274*/ 	.word	0x000000ff
        /*0278*/ 	.word	0x00031840
        /*027c*/ 	.short	0x010a
        /*027e*/ 	.byte	0x0d
	.zero		1


	//   ....[20]....
        /*0280*/ 	.word	0x00001550
        /*0284*/ 	.word	0x000000ff
        /*0288*/ 	.word	0x00031840
        /*028c*/ 	.short	0x010a
        /*028e*/ 	.byte	0x09
	.zero		1


	//   ....[21]....
        /*0290*/ 	.word	0x00001ab0
        /*0294*/ 	.word	0x00000000
        /*0298*/ 	.word	0x00031820
        /*029c*/ 	.short	0x010a
        /*029e*/ 	.byte	0xff
	.zero		1


	//   ....[22]....
        /*02a0*/ 	.word	0x00001e50
        /*02a4*/ 	.word	0x00000000
        /*02a8*/ 	.word	0x00031828
        /*02ac*/ 	.short	0x010a
        /*02ae*/ 	.byte	0xff
	.zero		1


	//   ....[23]....
        /*02b0*/ 	.word	0x00001fc0
        /*02b4*/ 	.word	0x00000000
        /*02b8*/ 	.word	0x00031830
        /*02bc*/ 	.short	0x010a
        /*02be*/ 	.byte	0xff
	.zero		1


	//   ....[24]....
        /*02c0*/ 	.word	0x00002120
        /*02c4*/ 	.word	0x00000000
        /*02c8*/ 	.word	0x00031838
        /*02cc*/ 	.short	0x010a
        /*02ce*/ 	.byte	0xff
	.zero		1


	//   ....[25]....
        /*02d0*/ 	.word	0x00002250
        /*02d4*/ 	.word	0x00000000
        /*02d8*/ 	.word	0x00031820
        /*02dc*/ 	.short	0x010a
        /*02de*/ 	.byte	0xff
	.zero		1


	//   ....[26]....
        /*02e0*/ 	.word	0x00002460
        /*02e4*/ 	.word	0x00000000
        /*02e8*/ 	.word	0x00031828
        /*02ec*/ 	.short	0x010a
        /*02ee*/ 	.byte	0xff
	.zero		1


	//   ....[27]....
        /*02f0*/ 	.word	0x00002590
        /*02f4*/ 	.word	0x00000000
        /*02f8*/ 	.word	0x00031830
        /*02fc*/ 	.short	0x010a
        /*02fe*/ 	.byte	0xff
	.zero		1


	//   ....[28]....
        /*0300*/ 	.word	0x000026c0
        /*0304*/ 	.word	0x00000000
        /*0308*/ 	.word	0x00031838
        /*030c*/ 	.short	0x010a
        /*030e*/ 	.byte	0xff
	.zero		1


	//   ....[29]....
        /*0310*/ 	.word	0x000027f0
        /*0314*/ 	.word	0x00000000
        /*0318*/ 	.word	0x00031820
        /*031c*/ 	.short	0x010a
        /*031e*/ 	.byte	0xff
	.zero		1


	//   ....[30]....
        /*0320*/ 	.word	0x00002a00
        /*0324*/ 	.word	0x00000000
        /*0328*/ 	.word	0x00031828
        /*032c*/ 	.short	0x010a
        /*032e*/ 	.byte	0xff
	.zero		1


	//   ....[31]....
        /*0330*/ 	.word	0x00002b30
        /*0334*/ 	.word	0x00000000
        /*0338*/ 	.word	0x00031830
        /*033c*/ 	.short	0x010a
        /*033e*/ 	.byte	0xff
	.zero		1


	//   ....[32]....
        /*0340*/ 	.word	0x00002c60
        /*0344*/ 	.word	0x00000000
        /*0348*/ 	.word	0x00031838
        /*034c*/ 	.short	0x010a
        /*034e*/ 	.byte	0xff
	.zero		1


	//   ....[33]....
        /*0350*/ 	.word	0x00002d90
        /*0354*/ 	.word	0x00000000
        /*0358*/ 	.word	0x00031820
        /*035c*/ 	.short	0x010a
        /*035e*/ 	.byte	0xff
	.zero		1


	//   ....[34]....
        /*0360*/ 	.word	0x00002fa0
        /*0364*/ 	.word	0x00000000
        /*0368*/ 	.word	0x00031828
        /*036c*/ 	.short	0x010a
        /*036e*/ 	.byte	0xff
	.zero		1


	//   ....[35]....
        /*0370*/ 	.word	0x000030d0
        /*0374*/ 	.word	0x00000000
        /*0378*/ 	.word	0x00031830
        /*037c*/ 	.short	0x010a
        /*037e*/ 	.byte	0xff
	.zero		1


	//   ....[36]....
        /*0380*/ 	.word	0x00003200
        /*0384*/ 	.word	0x00000000
        /*0388*/ 	.word	0x00031838
        /*038c*/ 	.short	0x010a
        /*038e*/ 	.byte	0xff
	.zero		1


	//   ....[37]....
        /*0390*/ 	.word	0x00003680
        /*0394*/ 	.word	0x00000002
        /*0398*/ 	.word	0x00031860
        /*039c*/ 	.short	0x010a
        /*039e*/ 	.byte	0xff
	.zero		1


	//   ....[38]....
        /*03a0*/ 	.word	0x00004e00
        /*03a4*/ 	.word	0x00000002
        /*03a8*/ 	.word	0x00000000
        /*03ac*/ 	.short	0x0101
        /*03ae*/ 	.byte	0xff
	.zero		1


	//   ....[39]....
        /*03b0*/ 	.word	0x00005170
        /*03b4*/ 	.word	0x00000002
        /*03b8*/ 	.word	0x00031800
        /*03bc*/ 	.short	0x010a
        /*03be*/ 	.byte	0xff
	.zero		1


	//   ....[40]....
        /*03c0*/ 	.word	0x000051f0
        /*03c4*/ 	.word	0x00000000
        /*03c8*/ 	.word	0x00031870
        /*03cc*/ 	.short	0x010a
        /*03ce*/ 	.byte	0xff
	.zero		1


	//   ....[41]....
        /*03d0*/ 	.word	0x00005260
        /*03d4*/ 	.word	0x00000002
        /*03d8*/ 	.word	0x00031840
        /*03dc*/ 	.short	0x010a
        /*03de*/ 	.byte	0xff
	.zero		1


	//   ....[42]....
        /*03e0*/ 	.word	0x000052d0
        /*03e4*/ 	.word	0x00000000
        /*03e8*/ 	.word	0x00031840
        /*03ec*/ 	.short	0x010a
        /*03ee*/ 	.byte	0xff
	.zero		1


	//   ....[43]....
        /*03f0*/ 	.word	0x00005340
        /*03f4*/ 	.word	0x00000000
        /*03f8*/ 	.word	0x00031820
        /*03fc*/ 	.short	0x010a
        /*03fe*/ 	.byte	0xff
	.zero		1


	//   ....[44]....
        /*0400*/ 	.word	0x000053b0
        /*0404*/ 	.word	0x00000000
        /*0408*/ 	.word	0x00031828
        /*040c*/ 	.short	0x010a
        /*040e*/ 	.byte	0xff
	.zero		1


	//   ....[45]....
        /*0410*/ 	.word	0x00005420
        /*0414*/ 	.word	0x00000000
        /*0418*/ 	.word	0x00031830
        /*041c*/ 	.short	0x010a
        /*041e*/ 	.byte	0xff
	.zero		1


	//   ....[46]....
        /*0420*/ 	.word	0x00005490
        /*0424*/ 	.word	0x00000000
        /*0428*/ 	.word	0x00031838
        /*042c*/ 	.short	0x010a
        /*042e*/ 	.byte	0xff
	.zero		1


	//   ....[47]....
        /*0430*/ 	.word	0x000054e0
        /*0434*/ 	.word	0x00000000
        /*0438*/ 	.word	0x00031820
        /*043c*/ 	.short	0x010a
        /*043e*/ 	.byte	0xff
	.zero		1


	//   ....[48]....
        /*0440*/ 	.word	0x00005530
        /*0444*/ 	.word	0x00000000
        /*0448*/ 	.word	0x00031828
        /*044c*/ 	.short	0x010a
        /*044e*/ 	.byte	0xff
	.zero		1


	//   ....[49]....
        /*0450*/ 	.word	0x00005580
        /*0454*/ 	.word	0x00000000
        /*0458*/ 	.word	0x00031830
        /*045c*/ 	.short	0x010a
        /*045e*/ 	.byte	0xff
	.zero		1


	//   ....[50]....
        /*0460*/ 	.word	0x000055d0
        /*0464*/ 	.word	0x00000000
        /*0468*/ 	.word	0x00031838
        /*046c*/ 	.short	0x010a
        /*046e*/ 	.byte	0xff
	.zero		1


	//   ....[51]....
        /*0470*/ 	.word	0x00005640
        /*0474*/ 	.word	0x00000000
        /*0478*/ 	.word	0x00031820
        /*047c*/ 	.short	0x010a
        /*047e*/ 	.byte	0xff
	.zero		1


	//   ....[52]....
        /*0480*/ 	.word	0x000056b0
        /*0484*/ 	.word	0x00000000
        /*0488*/ 	.word	0x00031828
        /*048c*/ 	.short	0x010a
        /*048e*/ 	.byte	0xff
	.zero		1


	//   ....[53]....
        /*0490*/ 	.word	0x00005720
        /*0494*/ 	.word	0x00000000
        /*0498*/ 	.word	0x00031830
        /*049c*/ 	.short	0x010a
        /*049e*/ 	.byte	0xff
	.zero		1


	//   ....[54]....
        /*04a0*/ 	.word	0x00005790
        /*04a4*/ 	.word	0x00000000
        /*04a8*/ 	.word	0x00031838
        /*04ac*/ 	.short	0x010a
        /*04ae*/ 	.byte	0xff
	.zero		1


	//   ....[55]....
        /*04b0*/ 	.word	0x000057e0
        /*04b4*/ 	.word	0x00000000
        /*04b8*/ 	.word	0x00031820
        /*04bc*/ 	.short	0x010a
        /*04be*/ 	.byte	0xff
	.zero		1


	//   ....[56]....
        /*04c0*/ 	.word	0x00005830
        /*04c4*/ 	.word	0x00000000
        /*04c8*/ 	.word	0x00031828
        /*04cc*/ 	.short	0x010a
        /*04ce*/ 	.byte	0xff
	.zero		1


	//   ....[57]....
        /*04d0*/ 	.word	0x00005880
        /*04d4*/ 	.word	0x00000000
        /*04d8*/ 	.word	0x00031830
        /*04dc*/ 	.short	0x010a
        /*04de*/ 	.byte	0xff
	.zero		1


	//   ....[58]....
        /*04e0*/ 	.word	0x000058d0
        /*04e4*/ 	.word	0x00000000
        /*04e8*/ 	.word	0x00031838
        /*04ec*/ 	.short	0x010a
        /*04ee*/ 	.byte	0xff
	.zero		1


	//   ....[59]....
        /*04f0*/ 	.word	0x00005930
        /*04f4*/ 	.word	0x00000002
        /*04f8*/ 	.word	0x00031860
        /*04fc*/ 	.short	0x010a
        /*04fe*/ 	.byte	0xff
	.zero		1


	//----- nvinfo : EIATTR_NUM_MBARRIERS
	.align		4
.L_57:
        /*0500*/ 	.byte	0x03, 0x38
        /*0502*/ 	.short	0x0010


	//----- nvinfo : EIATTR_EXIT_INSTR_OFFSETS
	.align		4
        /*0504*/ 	.byte	0x04, 0x1c
        /*0506*/ 	.short	(.L_59 - .L_58)


	//   ....[0]....
.L_58:
        /*0508*/ 	.word	0x00000830


	//   ....[1]....
        /*050c*/ 	.word	0x00000e10


	//   ....[2]....
        /*0510*/ 	.word	0x00000ef0


	//   ....[3]....
        /*0514*/ 	.word	0x000018d0


	//   ....[4]....
        /*0518*/ 	.word	0x00001940


	//   ....[5]....
        /*051c*/ 	.word	0x00003350


	//   ....[6]....
        /*0520*/ 	.word	0x000033b0


	//   ....[7]....
        /*0524*/ 	.word	0x00004f60


	//   ....[8]....
        /*0528*/ 	.word	0x00005150


	//----- nvinfo : EIATTR_MAX_THREADS
	.align		4
.L_59:
        /*052c*/ 	.byte	0x04, 0x05
        /*052e*/ 	.short	(.L_61 - .L_60)
.L_60:
        /*0530*/ 	.word	0x00000100
        /*0534*/ 	.word	0x00000001
        /*0538*/ 	.word	0x00000001


	//----- nvinfo : EIATTR_CRS_STACK_SIZE
	.align		4
.L_61:
        /*053c*/ 	.byte	0x04, 0x1e
        /*053e*/ 	.short	(.L_63 - .L_62)
.L_62:
        /*0540*/ 	.word	0x00000000


	//----- nvinfo : EIATTR_CBANK_PARAM_SIZE
	.align		4
.L_63:
        /*0544*/ 	.byte	0x03, 0x19
        /*0546*/ 	.short	0x02c0


	//----- nvinfo : EIATTR_PARAM_CBANK
	.align		4
        /*0548*/ 	.byte	0x04, 0x0a
        /*054a*/ 	.short	(.L_65 - .L_64)
	.align		4
.L_64:
        /*054c*/ 	.word	index@(.nv.constant0._ZN9deep_gemm24sm100_fp8_gemm_1d1d_implILN4cute4UMMA5MajorE0ELS3_0ELj0ELj7168ELj2048ELj128ELj224ELj128ELj1ELj128ELj128ELj64ELj4ELj128ELj128ELj1ELb0ELj134ELNS_8GemmTypeE0ELb0EN7cutlass10bfloat16_tENS_16EpilogueIdentityEEEvPijjj14CUtensorMap_stS9_S9_S9_S9_)
        /*0550*/ 	.short	0x0380
        /*0552*/ 	.short	0x02c0


	//----- nvinfo : EIATTR_SW_WAR
	.align		4
.L_65:
        /*0554*/ 	.byte	0x04, 0x36
        /*0556*/ 	.short	(.L_67 - .L_66)
.L_66:
        /*0558*/ 	.word	0x00000008
.L_67:


//--------------------- .nv.compat                --------------------------
	.section	.nv.compat,"",@"SHT_CUDA_COMPAT_INFO"
	.align	4
        /*0000*/ 	.byte	0x02, 0x02, 0x02, 0x00, 0x02, 0x05, 0x05, 0x00, 0x02, 0x03, 0x01, 0x00, 0x02, 0x06, 0x01, 0x00


//--------------------- .nv.callgraph             --------------------------
	.section	.nv.callgraph,"",@"SHT_CUDA_CALLGRAPH"
	.align	4
	.sectionentsize	8
	.align		4
        /*0000*/ 	.word	0x00000000
	.align		4
        /*0004*/ 	.word	0xffffffff
	.align		4
        /*0008*/ 	.word	0x00000000
	.align		4
        /*000c*/ 	.word	0xfffffffe
	.align		4
        /*0010*/ 	.word	0x00000000
	.align		4
        /*0014*/ 	.word	0xfffffffd
	.align		4
        /*0018*/ 	.word	0x00000000
	.align		4
        /*001c*/ 	.word	0xfffffffc


//--------------------- .nv.constant4             --------------------------
	.section	.nv.constant4,"a",@progbits
	.align	8
	.align		8
.nv.constant4:
        /*0000*/ 	.dword	_ZN47_INTERNAL_5ed154b6_9_kernel_cu_83fea685_28974714cuda3std3__45__cpo5beginE
	.align		8
        /*0008*/ 	.dword	_ZN47_INTERNAL_5ed154b6_9_kernel_cu_83fea685_28974714cuda3std3__45__cpo3endE
	.align		8
        /*0010*/ 	.dword	_ZN47_INTERNAL_5ed154b6_9_kernel_cu_83fea685_28974714cuda3std3__45__cpo6cbeginE
	.align		8
        /*0018*/ 	.dword	_ZN47_INTERNAL_5ed154b6_9_kernel_cu_83fea685_28974714cuda3std3__45__cpo4cendE
	.align		8
        /*0020*/ 	.dword	_ZN47_INTERNAL_5ed154b6_9_kernel_cu_83fea685_28974714cuda3std3__449_GLOBAL__N__5ed154b6_9_kernel_cu_83fea685_28974716ignoreE
	.align		8
        /*0028*/ 	.dword	_ZN47_INTERNAL_5ed154b6_9_kernel_cu_83fea685_28974714cuda3std3__419piecewise_constructE
	.align		8
        /*0030*/ 	.dword	_ZN47_INTERNAL_5ed154b6_9_kernel_cu_83fea685_28974714cuda3std3__48in_placeE
	.align		8
        /*0038*/ 	.dword	_ZN47_INTERNAL_5ed154b6_9_kernel_cu_83fea685_28974714cuda3std6ranges3__45__cpo4swapE
	.align		8
        /*0040*/ 	.dword	_ZN47_INTERNAL_5ed154b6_9_kernel_cu_83fea685_28974714cuda3std6ranges3__45__cpo9iter_moveE
	.align		8
        /*0048*/ 	.dword	_ZN47_INTERNAL_5ed154b6_9_kernel_cu_83fea685_28974714cute7productE
	.align		8
        /*0050*/ 	.dword	_ZN47_INTERNAL_5ed154b6_9_kernel_cu_83fea685_28974714cute1_E


//--------------------- .text._ZN9deep_gemm24sm100_fp8_gemm_1d1d_implILN4cute4UMMA5MajorE0ELS3_0ELj0ELj7168ELj2048ELj128ELj224ELj128ELj1ELj128ELj128ELj64ELj4ELj128ELj128ELj1ELb0ELj134ELNS_8GemmTypeE0ELb0EN7cutlass10bfloat16_tENS_16EpilogueIdentityEEEvPijjj14CUtensorMap_stS9_S9_S9_S9_ --------------------------
	.section	.text._ZN9deep_gemm24sm100_fp8_gemm_1d1d_implILN4cute4UMMA5MajorE0ELS3_0ELj0ELj7168ELj2048ELj128ELj224ELj128ELj1ELj128ELj128ELj64ELj4ELj128ELj128ELj1ELb0ELj134ELNS_8GemmTypeE0ELb0EN7cutlass10bfloat16_tENS_16EpilogueIdentityEEEvPijjj14CUtensorMap_stS9_S9_S9_S9_,"ax",@progbits
	.align	128
        .global         _ZN9deep_gemm24sm100_fp8_gemm_1d1d_implILN4cute4UMMA5MajorE0ELS3_0ELj0ELj7168ELj2048ELj128ELj224ELj128ELj1ELj128ELj128ELj64ELj4ELj128ELj128ELj1ELb0ELj134ELNS_8GemmTypeE0ELb0EN7cutlass10bfloat16_tENS_16EpilogueIdentityEEEvPijjj14CUtensorMap_stS9_S9_S9_S9_
        .type           _ZN9deep_gemm24sm100_fp8_gemm_1d1d_implILN4cute4UMMA5MajorE0ELS3_0ELj0ELj7168ELj2048ELj128ELj224ELj128ELj1ELj128ELj128ELj64ELj4ELj128ELj128ELj1ELb0ELj134ELNS_8GemmTypeE0ELb0EN7cutlass10bfloat16_tENS_16EpilogueIdentityEEEvPijjj14CUtensorMap_stS9_S9_S9_S9_,@function
        .size           _ZN9deep_gemm24sm100_fp8_gemm_1d1d_implILN4cute4UMMA5MajorE0ELS3_0ELj0ELj7168ELj2048ELj128ELj224ELj128ELj1ELj128ELj128ELj64ELj4ELj128ELj128ELj1ELb0ELj134ELNS_8GemmTypeE0ELb0EN7cutlass10bfloat16_tENS_16EpilogueIdentityEEEvPijjj14CUtensorMap_stS9_S9_S9_S9_,(.L_x_100 - _ZN9deep_gemm24sm100_fp8_gemm_1d1d_implILN4cute4UMMA5MajorE0ELS3_0ELj0ELj7168ELj2048ELj128ELj224ELj128ELj1ELj128ELj128ELj64ELj4ELj128ELj128ELj1ELb0ELj134ELNS_8GemmTypeE0ELb0EN7cutlass10bfloat16_tENS_16EpilogueIdentityEEEvPijjj14CUtensorMap_stS9_S9_S9_S9_)
        .other          _ZN9deep_gemm24sm100_fp8_gemm_1d1d_implILN4cute4UMMA5MajorE0ELS3_0ELj0ELj7168ELj2048ELj128ELj224ELj128ELj1ELj128ELj128ELj64ELj4ELj128ELj128ELj1ELb0ELj134ELNS_8GemmTypeE0ELb0EN7cutlass10bfloat16_tENS_16EpilogueIdentityEEEvPijjj14CUtensorMap_stS9_S9_S9_S9_,@"STO_CUDA_ENTRY STV_DEFAULT"
_ZN9deep_gemm24sm100_fp8_gemm_1d1d_implILN4cute4UMMA5MajorE0ELS3_0ELj0ELj7168ELj2048ELj128ELj224ELj128ELj1ELj128ELj128ELj64ELj4ELj128ELj128ELj1ELb0ELj134ELNS_8GemmTypeE0ELb0EN7cutlass10bfloat16_tENS_16EpilogueIdentityEEEvPijjj14CUtensorMap_stS9_S9_S9_S9_:
.text._ZN9deep_gemm24sm100_fp8_gemm_1d1d_implILN4cute4UMMA5MajorE0ELS3_0ELj0ELj7168ELj2048ELj128ELj224ELj128ELj1ELj128ELj128ELj64ELj4ELj128ELj128ELj1ELb0ELj134ELNS_8GemmTypeE0ELb0EN7cutlass10bfloat16_tENS_16EpilogueIdentityEEEvPijjj14CUtensorMap_stS9_S9_S9_S9_:
[----:B------:R-:W1:Y:S01]  /*0000*/  LDC R1, c[0x0][0x37c] ;  /* 0x0000df00ff017b82 */ /* 0x000e620000000800 */
[----:B------:R-:W2:Y:S02]  /*0010*/  S2R R0, SR_TID.X ;  /* 0x0000000000007919 */ /* 0x000ea40000002100 */
[----:B--2---:R-:W-:-:S05]  /*0020*/  SHF.R.U32.HI R0, RZ, 0x5, R0 ;  /* 0x00000005ff007819 */ /* 0x004fca0000011600 */
[----:B------:R-:W2:Y:S02]  /*0030*/  SHFL.IDX PT, R3, R0, RZ, 0x1f ;  /* 0x00001fff00037589 */ /* 0x000ea400000e0000 */
[----:B--2---:R-:W-:-:S13]  /*0040*/  ISETP.NE.AND P0, PT, R3, 0x2, PT ;  /* 0x000000020300780c */ /* 0x004fda0003f05270 */
[----:B-1----:R-:W-:Y:S05]  /*0050*/  @!P0 BRA `(.L_x_0) ;  /* 0x0000000400008947 */ /* 0x002fea0003800000 */
[----:B------:R-:W-:-:S13]  /*0060*/  ISETP.NE.AND P0, PT, R3, 0x1, PT ;  /* 0x000000010300780c */ /* 0x000fda0003f05270 */
[----:B------:R-:W-:Y:S05]  /*0070*/  @!P0 BRA `(.L_x_1) ;  /* 0x0000000000608947 */ /* 0x000fea0003800000 */
[----:B------:R-:W-:-:S13]  /*0080*/  ISETP.NE.AND P0, PT, R3, RZ, PT ;  /* 0x000000ff0300720c */ /* 0x000fda0003f05270 */
[----:B------:R-:W-:Y:S05]  /*0090*/  @P0 BRA `(.L_x_2) ;  /* 0x0000000400a80947 */ /* 0x000fea0003800000 */
[----:B------:R-:W-:Y:S01]  /*00a0*/  ELECT P0, URZ, PT ;  /* 0x0000000000ff782f */ /* 0x000fe20003800000 */
[----:B------:R-:W-:-:S12]  /*00b0*/  BSSY.RECONVERGENT B0, `(.L_x_3) ;  /* 0x0000013000007945 */ /* 0x000fd80003800200 */
[----:B------:R-:W-:Y:S05]  /*00c0*/  @!P0 BRA `(.L_x_4) ;  /* 0x0000000000448947 */ /* 0x000fea0003800000 */
[----:B------:R-:W1:Y:S02]  /*00d0*/  LDCU.64 UR4, c[0x0][0x348] ;  /* 0x00006900ff0477ac */ /* 0x000e640008000a00 */
[----:B-1----:R-:W-:Y:S02]  /*00e0*/  UIADD3 UR12, UP4, UPT, UR4, 0x40, URZ ;  /* 0x00000040040c7890 */ /* 0x002fe4000ff9e0ff */
[----:B------:R-:W-:Y:S02]  /*00f0*/  UIADD3 UR10, UP3, UPT, UR4, 0xc0, URZ ;  /* 0x000000c0040a7890 */ /* 0x000fe4000ff7e0ff */
[----:B------:R-:W-:Y:S02]  /*0100*/  UIADD3 UR8, UP2, UPT, UR4, 0x140, URZ ;  /* 0x0000014004087890 */ /* 0x000fe4000ff5e0ff */
[----:B------:R-:W-:Y:S02]  /*0110*/  UIADD3 UR6, UP1, UPT, UR4, 0x1c0, URZ ;  /* 0x000001c004067890 */ /* 0x000fe4000ff3e0ff */
[----:B------:R-:W-:-:S02]  /*0120*/  UIADD3 UR4, UP0, UPT, UR4, 0x240, URZ ;  /* 0x0000024004047890 */ /* 0x000fc4000ff1e0ff */
[----:B------:R-:W-:Y:S02]  /*0130*/  UIADD3.X UR13, UPT, UPT, URZ, UR5, URZ, UP4, !UPT ;  /* 0x00000005ff0d7290 */ /* 0x000fe4000a7fe4ff */
[----:B------:R-:W-:Y:S02]  /*0140*/  UIADD3.X UR11, UPT, UPT, URZ, UR5, URZ, UP3, !UPT ;  /* 0x00000005ff0b7290 */ /* 0x000fe40009ffe4ff */
[----:B------:R-:W-:Y:S02]  /*0150*/  UIADD3.X UR9, UPT, UPT, URZ, UR5, URZ, UP2, !UPT ;  /* 0x00000005ff097290 */ /* 0x000fe400097fe4ff */
[----:B------:R-:W-:Y:S02]  /*0160*/  UIADD3.X UR7, UPT, UPT, URZ, UR5, URZ, UP1, !UPT ;  /* 0x00000005ff077290 */ /* 0x000fe40008ffe4ff */
[----:B------:R-:W-:Y:S01]  /*0170*/  UIADD3.X UR5, UPT, UPT, URZ, UR5, URZ, UP0, !UPT ;  /* 0x00000005ff057290 */ /* 0x000fe200087fe4ff */
[----:B------:R1:W-:Y:S02]  /*0180*/  UTMACCTL.PF [UR12] ;  /* 0x000000000c0079b9 */ /* 0x0003e40008040000 */
[----:B------:R1:W-:Y:S02]  /*0190*/  UTMACCTL.PF [UR10] ;  /* 0x000000000a0079b9 */ /* 0x0003e40008040000 */
[----:B------:R1:W-:Y:S02]  /*01a0*/  UTMACCTL.PF [UR8] ;  /* 0x00000000080079b9 */ /* 0x0003e40008040000 */
[----:B------:R1:W-:Y:S02]  /*01b0*/  UTMACCTL.PF [UR6] ;  /* 0x00000000060079b9 */ /* 0x0003e40008040000 */
[----:B------:R1:W-:Y:S02]  /*01c0*/  UTMACCTL.PF [UR4] ;  /* 0x00000000040079b9 */ /* 0x0003e40008040000 */
[----:B-1----:R-:W-:Y:S01]  /*01d0*/  NOP ;  /* 0x0000000000007918 */ /* 0x002fe20000000000 */
.L_x_4:
[----:B------:R-:W-:Y:S05]  /*01e0*/  BSYNC.RECONVERGENT B0 ;  /* 0x0000000000007941 */ /* 0x000fea0003800200 */
.L_x_3:
[----:B------:R-:W-:Y:S05]  /*01f0*/  BRA `(.L_x_2) ;  /* 0x0000000400507947 */ /* 0x000fea0003800000 */
.L_x_1:
[----:B------:R-:W-:Y:S01]  /*0200*/  ELECT P0, URZ, PT ;  /* 0x0000000000ff782f */ /* 0x000fe20003800000 */
[----:B------:R-:W-:-:S12]  /*0210*/  BSSY.RECONVERGENT B0, `(.L_x_5) ;  /* 0x0000023000007945 */ /* 0x000fd80003800200 */
[----:B------:R-:W-:Y:S05]  /*0220*/  @!P0 BRA `(.L_x_6) ;  /* 0x0000000000848947 */ /* 0x000fea0003800000 */
[----:B------:R-:W1:Y:S01]  /*0230*/  S2UR UR5, SR_CgaCtaId ;  /* 0x00000000000579c3 */ /* 0x000e620000008800 */
[----:B------:R-:W-:Y:S01]  /*0240*/  UMOV UR7, 0x400 ;  /* 0x0000040000077882 */ /* 0x000fe20000000000 */
[----:B------:R-:W-:Y:S01]  /*0250*/  UMOV UR6, 0x1 ;  /* 0x0000000100067882 */ /* 0x000fe20000000000 */
[----:B------:R-:W-:Y:S02]  /*0260*/  UMOV UR4, 0x20 ;  /* 0x0000002000047882 */ /* 0x000fe40000000000 */
[----:B------:R-:W-:-:S04]  /*0270*/  UIADD3 UR8, UPT, UPT, -UR4, 0x100000, URZ ;  /* 0x0010000004087890 */ /* 0x000fc8000fffe1ff */
[----:B------:R-:W-:Y:S02]  /*0280*/  USHF.L.U32 UR9, UR8, 0xb, URZ ;  /* 0x0000000b08097899 */ /* 0x000fe400080006ff */
[----:B------:R-:W-:Y:S01]  /*0290*/  USHF.L.U32 UR8, UR8, 0x1, URZ ;  /* 0x0000000108087899 */ /* 0x000fe200080006ff */
[----:B------:R-:W-:Y:S02]  /*02a0*/  UMOV UR4, 0x80 ;  /* 0x0000008000047882 */ /* 0x000fe40000000000 */
[----:B------:R-:W-:-:S04]  /*02b0*/  UIADD3 UR10, UPT, UPT, -UR4, 0x100000, URZ ;  /* 0x00100000040a7890 */ /* 0x000fc8000fffe1ff */
[----:B------:R-:W-:Y:S02]  /*02c0*/  USHF.L.U32 UR11, UR10, 0xb, URZ ;  /* 0x0000000b0a0b7899 */ /* 0x000fe400080006ff */
[----:B------:R-:W-:Y:S02]  /*02d0*/  USHF.L.U32 UR10, UR10, 0x1, URZ ;  /* 0x000000010a0a7899 */ /* 0x000fe400080006ff */
[----:B-1----:R-:W-:Y:S02]  /*02e0*/  ULEA UR5, UR5, UR7, 0x18 ;  /* 0x0000000705057291 */ /* 0x002fe4000f8ec0ff */
[----:B------:R-:W-:-:S04]  /*02f0*/  UIADD3 UR6, UPT, UPT, -UR6, 0x100000, URZ ;  /* 0x0010000006067890 */ /* 0x000fc8000fffe1ff */
[----:B------:R-:W-:Y:S02]  /*0300*/  USHF.L.U32 UR7, UR6, 0xb, URZ ;  /* 0x0000000b06077899 */ /* 0x000fe400080006ff */
[----:B------:R-:W-:Y:S01]  /*0310*/  USHF.L.U32 UR6, UR6, 0x1, URZ ;  /* 0x0000000106067899 */ /* 0x000fe200080006ff */
[----:B------:R-:W1:Y:S11]  /*0320*/  FENCE.VIEW.ASYNC.S ;  /* 0x00000000000073c6 */ /* 0x000e760000000000 */
[----:B-1----:R1:W2:Y:S01]  /*0330*/  SYNCS.EXCH.64 URZ, [UR5+0x31800], UR6 ;  /* 0x0318000605ff75b2 */ /* 0x0022a20008000100 */
[----:B------:R1:W3:Y:S01]  /*0340*/  SYNCS.EXCH.64 URZ, [UR5+0x31820], UR6 ;  /* 0x0318200605ff75b2 */ /* 0x0002e20008000100 */
[----:B------:R1:W4:Y:S01]  /*0350*/  SYNCS.EXCH.64 URZ, [UR5+0x31840], UR8 ;  /* 0x0318400805ff75b2 */ /* 0x0003220008000100 */
[----:B------:R1:W5:Y:S01]  /*0360*/  SYNCS.EXCH.64 URZ, [UR5+0x31808], UR6 ;  /* 0x0318080605ff75b2 */ /* 0x0003620008000100 */
[----:B------:R1:W1:Y:S01]  /*0370*/  SYNCS.EXCH.64 URZ, [UR5+0x31828], UR6 ;  /* 0x0318280605ff75b2 */ /* 0x0002620008000100 */
        /* <DEDUP_REMOVED lines=11> */
[----:B------:R-:W-:Y:S01]  /*0430*/  NOP ;  /* 0x0000000000007918 */ /* 0x000fe20000000000 */
.L_x_6:
[----:B-1----:R-:W-:Y:S05]  /*0440*/  BSYNC.RECONVERGENT B0 ;  /* 0x0000000000007941 */ /* 0x002fea0003800200 */
.L_x_5:
[----:B------:R-:W-:Y:S05]  /*0450*/  BRA `(.L_x_2) ;  /* 0x0000000000b87947 */ /* 0x000fea0003800000 */
.L_x_0:
[----:B------:R-:W1:Y:S01]  /*0460*/  S2UR UR6, SR_CgaCtaId ;  /* 0x00000000000679c3 */ /* 0x000e620000008800 */
[----:B------:R-:W-:Y:S01]  /*0470*/  NOP ;  /* 0x0000000000007918 */ /* 0x000fe20000000000 */
[----:B------:R-:W-:Y:S01]  /*0480*/  UMOV UR4, 0x40 ;  /* 0x0000004000047882 */ /* 0x000fe20000000000 */
[----:B------:R-:W-:Y:S01]  /*0490*/  UMOV UR5, 0x400 ;  /* 0x0000040000057882 */ /* 0x000fe20000000000 */
[----:B-1----:R-:W-:Y:S02]  /*04a0*/  ULEA UR4, UR6, UR4, 0x18 ;  /* 0x0000000406047291 */ /* 0x002fe4000f8ec0ff */
[----:B------:R-:W-:-:S07]  /*04b0*/  ULEA UR5, UR6, UR5, 0x18 ;  /* 0x0000000506057291 */ /* 0x000fce000f8ec0ff */
[----:B------:R-:W1:Y:S02]  /*04c0*/  LDS.U8 R0, [UR4] ;  /* 0x00000004ff007984 */ /* 0x000e640008000000 */
[----:B-1----:R-:W-:-:S13]  /*04d0*/  ISETP.NE.AND P0, PT, R0, RZ, PT ;  /* 0x000000ff0000720c */ /* 0x002fda0003f05270 */
[----:B------:R-:W-:Y:S05]  /*04e0*/  @P0 BRA `(.L_x_7) ;  /* 0x00000000007c0947 */ /* 0x000fea0003800000 */
[----:B------:R-:W-:-:S13]  /*04f0*/  ELECT P0, URZ, PT ;  /* 0x0000000000ff782f */ /* 0x000fda0003800000 */
[----:B------:R-:W-:Y:S05]  /*0500*/  @!P0 BRA `(.L_x_8) ;  /* 0x0000000000848947 */ /* 0x000fea0003800000 */
[----:B------:R-:W-:Y:S01]  /*0510*/  UMOV UR4, 0x10 ;  /* 0x0000001000047882 */ /* 0x000fe20000000000 */
[----:B------:R-:W-:-:S04]  /*0520*/  IMAD.MOV.U32 R2, RZ, RZ, 0xffff ;  /* 0x0000ffffff027424 */ /* 0x000fc800078e00ff */
[----:B------:R-:W-:Y:S04]  /*0530*/  DEPBAR.LE SB1, 0x36 ;  /* 0x00009d800000791a */ /* 0x000fe80000000000 */
[----:B------:R-:W1:Y:S02]  /*0540*/  UTCATOMSWS.FIND_AND_SET.ALIGN UP0, UR4, UR4 ;  /* 0x00000004000475e3 */ /* 0x000e640008000800 */
[----:B-1----:R-:W-:Y:S01]  /*0550*/  PLOP3.LUT P0, PT, PT, PT, UP0, 0x80, 0x8 ;  /* 0x000000000008781c */ /* 0x002fe20003f0f008 */
[----:B------:R-:W-:-:S03]  /*0560*/  IMAD.U32 R7, RZ, RZ, UR4 ;  /* 0x00000004ff077e24 */ /* 0x000fc6000f8e00ff */
[----:B------:R-:W-:-:S04]  /*0570*/  SEL R0, RZ, 0xffffffff, !P0 ;  /* 0xffffffffff007807 */ /* 0x000fc80004000000 */
[----:B------:R-:W-:Y:S01]  /*0580*/  ISETP.NE.AND P0, PT, R0, RZ, PT ;  /* 0x000000ff0000720c */ /* 0x000fe20003f05270 */
[----:B------:R-:W-:-:S12]  /*0590*/  IMAD.MOV.U32 R0, RZ, RZ, 0x1 ;  /* 0x00000001ff007424 */ /* 0x000fd800078e00ff */
[----:B------:R-:W-:Y:S05]  /*05a0*/  @P0 BRA `(.L_x_9) ;  /* 0x0000000000240947 */ /* 0x000fea0003800000 */
.L_x_10:
[----:B------:R-:W-:Y:S05]  /*05b0*/  NANOSLEEP 0x64 ;  /* 0x000000640000795d */ /* 0x000fea0003800000 */
[----:B------:R-:W-:-:S05]  /*05c0*/  UMOV UR4, 0x10 ;  /* 0x0000001000047882 */ /* 0x000fca0000000000 */
[----:B------:R-:W-:Y:S04]  /*05d0*/  DEPBAR.LE SB1, 0x36 ;  /* 0x00009d800000791a */ /* 0x000fe80000000000 */
[----:B------:R-:W1:Y:S02]  /*05e0*/  UTCATOMSWS.FIND_AND_SET.ALIGN UP0, UR4, UR4 ;  /* 0x00000004000475e3 */ /* 0x000e640008000800 */
[----:B-1----:R-:W-:Y:S01]  /*05f0*/  PLOP3.LUT P0, PT, PT, PT, UP0, 0x80, 0x8 ;  /* 0x000000000008781c */ /* 0x002fe20003f0f008 */
[----:B------:R-:W-:-:S03]  /*0600*/  IMAD.U32 R7, RZ, RZ, UR4 ;  /* 0x00000004ff077e24 */ /* 0x000fc6000f8e00ff */
[----:B------:R-:W-:-:S04]  /*0610*/  SEL R4, RZ, 0xffffffff, !P0 ;  /* 0xffffffffff047807 */ /* 0x000fc80004000000 */
[----:B------:R-:W-:-:S13]  /*0620*/  ISETP.NE.AND P0, PT, R4, RZ, PT ;  /* 0x000000ff0400720c */ /* 0x000fda0003f05270 */
[----:B------:R-:W-:Y:S05]  /*0630*/  @!P0 BRA `(.L_x_10) ;  /* 0xfffffffc00dc8947 */ /* 0x000fea000383ffff */
.L_x_9:
[C---:B------:R-:W-:Y:S01]  /*0640*/  VIADD R5, R7.reuse, 0x10 ;  /* 0x0000001007057836 */ /* 0x040fe20000000000 */
[----:B------:R-:W-:Y:S01]  /*0650*/  UMOV UR4, 0x50 ;  /* 0x0000005000047882 */ /* 0x000fe20000000000 */
[----:B------:R-:W-:Y:S01]  /*0660*/  SHF.L.U32 R2, R2, R7, RZ ;  /* 0x0000000702027219 */ /* 0x000fe200000006ff */
[----:B------:R-:W-:Y:S01]  /*0670*/  ULEA UR4, UR6, UR4, 0x18 ;  /* 0x0000000406047291 */ /* 0x000fe2000f8ec0ff */
[----:B------:R-:W-:Y:S01]  /*0680*/  IMAD.SHL.U32 R7, R7, 0x20, RZ ;  /* 0x0000002007077824 */ /* 0x000fe200078e00ff */
[----:B------:R-:W-:-:S04]  /*0690*/  SHF.L.U32 R5, R0, R5, RZ ;  /* 0x0000000500057219 */ /* 0x000fc800000006ff */
[----:B------:R-:W-:-:S05]  /*06a0*/  LOP3.LUT R2, R5, R2, RZ, 0xfc, !PT ;  /* 0x0000000205027212 */ /* 0x000fca00078efcff */
[----:B------:R1:W-:Y:S04]  /*06b0*/  ATOMS.OR RZ, [UR4], R2 ;  /* 0x00000002ffff798c */ /* 0x0003e8000b000004 */
[----:B------:R1:W-:Y:S01]  /*06c0*/  STS [UR5+0x31880], R7 ;  /* 0x03188007ff007988 */ /* 0x0003e20008000805 */
[----:B------:R-:W-:Y:S05]  /*06d0*/  BRA `(.L_x_8) ;  /* 0x0000000000107947 */ /* 0x000fea0003800000 */
.L_x_7:
[----:B------:R-:W-:Y:S02]  /*06e0*/  MOV R0, 0xffffffff ;  /* 0xffffffff00007802 */ /* 0x000fe40000000f00 */
[----:B------:R-:W-:-:S03]  /*06f0*/  MOV R4, 0x720 ;  /* 0x0000072000047802 */ /* 0x000fc60000000f00 */
[----:B------:R1:W-:Y:S04]  /*0700*/  STS [UR5+0x31880], R0 ;  /* 0x03188000ff007988 */ /* 0x0003e80008000805 */
[----:B-1----:R-:W-:Y:S05]  /*0710*/  CALL.REL.NOINC `($__internal_1_$__cuda_sm10x_tcgen05_guardrail_trap_phase_invalid_during_alloc) ;  /* 0x0000005000a47944 */ /* 0x002fea0003c00000 */
.L_x_8:
[----:B------:R-:W-:Y:S05]  /*0720*/  WARPSYNC.ALL ;  /* 0x0000000000007948 */ /* 0x000fea0003800000 */
[----:B------:R-:W-:Y:S01]  /*0730*/  NOP ;  /* 0x0000000000007918 */ /* 0x000fe20000000000 */
.L_x_2:
[----:B------:R-:W1:Y:S01]  /*0740*/  LDC R0, c[0x0][0x388] ;  /* 0x0000e200ff007b82 */ /* 0x000e620000000800 */
[----:B------:R-:W5:Y:S07]  /*0750*/  S2R R21, SR_LANEID ;  /* 0x0000000000157919 */ /* 0x000f6e0000000000 */
[----:B--2345:R-:W-:Y:S01]  /*0760*/  BAR.SYNC.DEFER_BLOCKING 0x0 ;  /* 0x0000000000007b1d */ /* 0x03cfe20000010000 */
[----:B------:R-:W-:Y:S01]  /*0770*/  ISETP.NE.AND P0, PT, R3, RZ, PT ;  /* 0x000000ff0300720c */ /* 0x000fe20003f05270 */
[----:B-1----:R-:W-:-:S05]  /*0780*/  VIADD R0, R0, 0x7f ;  /* 0x0000007f00007836 */ /* 0x002fca0000000000 */
[----:B------:R-:W-:-:S05]  /*0790*/  SHF.R.U32.HI R31, RZ, 0x7, R0 ;  /* 0x00000007ff1f7819 */ /* 0x000fca0000011600 */
[----:B------:R-:W-:Y:S02]  /*07a0*/  IMAD.SHL.U32 R22, R31, 0x20, RZ ;  /* 0x000000201f167824 */ /* 0x000fe400078e00ff */
[----:B------:R-:W-:Y:S05]  /*07b0*/  @!P0 BRA `(.L_x_11) ;  /* 0x0000001000508947 */ /* 0x000fea0003800000 */
[----:B------:R-:W-:Y:S01]  /*07c0*/  ISETP.NE.AND P0, PT, R3, 0x1, PT ;  /* 0x000000010300780c */ /* 0x000fe20003f05270 */
[----:B------:R-:W1:-:S12]  /*07d0*/  S2UR UR5, SR_CgaCtaId ;  /* 0x00000000000579c3 */ /* 0x000e580000008800 */
[----:B------:R-:W-:Y:S05]  /*07e0*/  @!P0 BRA `(.L_x_12) ;  /* 0x0000000400948947 */ /* 0x000fea0003800000 */
[----:B------:R-:W-:-:S13]  /*07f0*/  ISETP.NE.AND P0, PT, R3, 0x2, PT ;  /* 0x000000020300780c */ /* 0x000fda0003f05270 */
[----:B------:R-:W-:Y:S05]  /*0800*/  @P0 BRA `(.L_x_13) ;  /* 0x0000002800e00947 */ /* 0x000fea0003800000 */
[----:B------:R-:W2:Y:S02]  /*0810*/  S2UR UR4, SR_CTAID.X ;  /* 0x00000000000479c3 */ /* 0x000ea40000002500 */
[----:B--2---:R-:W-:-:S13]  /*0820*/  ISETP.LE.U32.AND P0, PT, R22, UR4, PT ;  /* 0x0000000416007c0c */ /* 0x004fda000bf03070 */
[----:B-1----:R-:W-:Y:S05]  /*0830*/  @P0 EXIT ;  /* 0x000000000000094d */ /* 0x002fea0003800000 */
[--C-:B------:R-:W-:Y:S01]  /*0840*/  SHF.R.U32.HI R20, RZ, 0x3, R21.reuse ;  /* 0x00000003ff147819 */ /* 0x100fe20000011615 */
[----:B------:R-:W-:Y:S01]  /*0850*/  ULOP3.LUT UR4, URZ, UR4, URZ, 0x33, !UPT ;  /* 0x00000004ff047292 */ /* 0x000fe2000f8e33ff */
[----:B------:R-:W-:Y:S02]  /*0860*/  HFMA2 R15, -RZ, RZ, 0, 0 ;  /* 0x00000000ff0f7431 */ /* 0x000fe400000001ff */
[----:B------:R-:W-:Y:S01]  /*0870*/  IMAD.MOV.U32 R16, RZ, RZ, RZ ;  /* 0x000000ffff107224 */ /* 0x000fe200078e00ff */
[C---:B------:R-:W-:Y:S01]  /*0880*/  LOP3.LUT R6, R20.reuse, 0x1, RZ, 0x3c, !PT ;  /* 0x0000000114067812 */ /* 0x040fe200078e3cff */
[C---:B------:R-:W-:Y:S01]  /*0890*/  IMAD.SHL.U32 R0, R20.reuse, 0x20, RZ ;  /* 0x0000002014007824 */ /* 0x040fe200078e00ff */
[----:B------:R-:W-:Y:S01]  /*08a0*/  LOP3.LUT R18, R20, 0x2, RZ, 0x3c, !PT ;  /* 0x0000000214127812 */ /* 0x000fe200078e3cff */
[----:B------:R-:W-:Y:S01]  /*08b0*/  VIADD R25, R22, UR4 ;  /* 0x0000000416197c36 */ /* 0x000fe20008000000 */
[----:B------:R-:W-:Y:S01]  /*08c0*/  LOP3.LUT R4, R20, 0x3, RZ, 0x3c, !PT ;  /* 0x0000000314047812 */ /* 0x000fe200078e3cff */
[----:B------:R-:W-:Y:S01]  /*08d0*/  IMAD R20, R21, 0x4, R20 ;  /* 0x0000000415147824 */ /* 0x000fe200078e0214 */
[C---:B------:R-:W-:Y:S01]  /*08e0*/  LOP3.LUT R2, R0.reuse, 0x20, RZ, 0x3c, !PT ;  /* 0x0000002000027812 */ /* 0x040fe200078e3cff */
[----:B------:R-:W-:Y:S01]  /*08f0*/  IMAD.HI.U32 R25, R25, 0x7a44c6b, RZ ;  /* 0x07a44c6b19197827 */ /* 0x000fe200078e00ff */
[C---:B------:R-:W-:Y:S01]  /*0900*/  LOP3.LUT R22, R0.reuse, 0x40, RZ, 0x3c, !PT ;  /* 0x0000004000167812 */ /* 0x040fe200078e3cff */
[----:B------:R-:W-:Y:S01]  /*0910*/  UMOV UR5, URZ ;  /* 0x000000ff00057c82 */ /* 0x000fe20008000000 */
[CC--:B------:R-:W-:Y:S01]  /*0920*/  IADD3 R24, PT, PT, R0.reuse, R21.reuse, RZ ;  /* 0x0000001500187210 */ /* 0x0c0fe20007ffe0ff */
[C---:B------:R-:W-:Y:S01]  /*0930*/  IMAD R19, R21.reuse, 0x4, R6 ;  /* 0x0000000415137824 */ /* 0x040fe200078e0206 */
[----:B------:R-:W-:Y:S01]  /*0940*/  LOP3.LUT R0, R0, 0x60, RZ, 0x3c, !PT ;  /* 0x0000006000007812 */ /* 0x000fe200078e3cff */
[C---:B------:R-:W-:Y:S01]  /*0950*/  IMAD R18, R21.reuse, 0x4, R18 ;  /* 0x0000000415127824 */ /* 0x040fe200078e0212 */
[----:B------:R-:W-:Y:S01]  /*0960*/  LEA R17, R21, R4, 0x2 ;  /* 0x0000000415117211 */ /* 0x000fe200078e10ff */
[----:B------:R-:W-:Y:S01]  /*0970*/  IMAD.IADD R23, R2, 0x1, R21 ;  /* 0x0000000102177824 */ /* 0x000fe200078e0215 */
[----:B------:R-:W-:Y:S01]  /*0980*/  SHF.R.U32.HI R25, RZ, 0x2, R25 ;  /* 0x00000002ff197819 */ /* 0x000fe20000011619 */
[----:B------:R-:W-:Y:S01]  /*0990*/  IMAD.IADD R22, R22, 0x1, R21 ;  /* 0x0000000116167824 */ /* 0x000fe200078e0215 */
[----:B------:R-:W-:-:S07]  /*09a0*/  IADD3 R21, PT, PT, R0, R21, RZ ;  /* 0x0000001500157210 */ /* 0x000fce0007ffe0ff */
.L_x_17:
[----:B-1----:R-:W1:Y:S01]  /*09b0*/  S2R R0, SR_CgaCtaId ;  /* 0x0000000000007919 */ /* 0x002e620000008800 */
[----:B------:R-:W-:Y:S01]  /*09c0*/  MOV R3, 0x400 ;  /* 0x0000040000037802 */ /* 0x000fe20000000f00 */
[----:B------:R-:W-:-:S03]  /*09d0*/  UMOV UR4, URZ ;  /* 0x000000ff00047c82 */ /* 0x000fc60008000000 */
[----:B-1----:R-:W-:-:S07]  /*09e0*/  LEA R0, R0, R3, 0x18 ;  /* 0x0000000300007211 */ /* 0x002fce00078ec0ff */
.L_x_16:
[----:B-1----:R-:W-:Y:S01]  /*09f0*/  LEA R2, R15, R0, 0x3 ;  /* 0x000000000f027211 */ /* 0x002fe200078e18ff */
[----:B------:R-:W-:Y:S01]  /*0a00*/  ULOP3.LUT UP0, URZ, UR4, 0x3, URZ, 0xc0, !UPT ;  /* 0x0000000304ff7892 */ /* 0x000fe2000f80c0ff */
[----:B------:R-:W-:-:S04]  /*0a10*/  SHF.L.U32 R5, R16, 0x1f, RZ ;  /* 0x0000001f10057819 */ /* 0x000fc800000006ff */
[----:B------:R-:W1:Y:S02]  /*0a20*/  SYNCS.PHASECHK.TRANS64.TRYWAIT P0, [R2+URZ+0x31800], R5 ;  /* 0x03180005020075a7 */ /* 0x000e6400080011ff */
[----:B-1----:R-:W-:Y:S05]  /*0a30*/  @!P0 BRA `(.L_x_14) ;  /* 0x0000004400c88947 */ /* 0x002fea0003800000 */
.L_x_71:
[----:B------:R-:W-:Y:S05]  /*0a40*/  BRA.U UP0, `(.L_x_15) ;  /* 0x0000000100bc7547 */ /* 0x000fea000b800000 */
[C-C-:B------:R-:W-:Y:S02]  /*0a50*/  IMAD R26, R15.reuse, 0x200, R0.reuse ;  /* 0x000002000f1a7824 */ /* 0x140fe400078e0200 */
[----:B------:R-:W-:Y:S02]  /*0a60*/  IMAD R3, R15, 0x400, R0 ;  /* 0x000004000f037824 */ /* 0x000fe400078e0200 */
[--C-:B------:R-:W-:Y:S01]  /*0a70*/  IMAD R9, R24, 0x4, R26.reuse ;  /* 0x0000000418097824 */ /* 0x100fe200078e021a */
[-C--:B------:R-:W-:Y:S01]  /*0a80*/  LEA R8, R23, R26.reuse, 0x2 ;  /* 0x0000001a17087211 */ /* 0x080fe200078e10ff */
[--C-:B------:R-:W-:Y:S01]  /*0a90*/  IMAD R29, R22, 0x4, R26.reuse ;  /* 0x00000004161d7824 */ /* 0x100fe200078e021a */
[-C--:B------:R-:W-:Y:S01]  /*0aa0*/  LEA R27, R21, R26.reuse, 0x2 ;  /* 0x0000001a151b7211 */ /* 0x080fe200078e10ff */
[--C-:B-1----:R-:W-:Y:S01]  /*0ab0*/  IMAD R5, R19, 0x4, R26.reuse ;  /* 0x0000000413057824 */ /* 0x102fe200078e021a */
[-C--:B------:R-:W-:Y:S01]  /*0ac0*/  LEA R6, R20, R26.reuse, 0x2 ;  /* 0x0000001a14067211 */ /* 0x080fe200078e10ff */
[----:B------:R-:W1:Y:S01]  /*0ad0*/  LDS R9, [R9+0x30000] ;  /* 0x0300000009097984 */ /* 0x000e620000000800 */
[----:B------:R-:W-:Y:S01]  /*0ae0*/  LEA R4, R18, R26, 0x2 ;  /* 0x0000001a12047211 */ /* 0x000fe200078e10ff */
[----:B------:R-:W-:Y:S01]  /*0af0*/  IMAD R26, R17, 0x4, R26 ;  /* 0x00000004111a7824 */ /* 0x000fe200078e021a */
[-C--:B------:R-:W-:Y:S01]  /*0b00*/  LEA R14, R24, R3.reuse, 0x2 ;  /* 0x00000003180e7211 */ /* 0x080fe200078e10ff */
[----:B------:R-:W2:Y:S01]  /*0b10*/  LDS R8, [R8+0x30000] ;  /* 0x0300000008087984 */ /* 0x000ea20000000800 */
[--C-:B------:R-:W-:Y:S01]  /*0b20*/  IMAD R11, R23, 0x4, R3.reuse ;  /* 0x00000004170b7824 */ /* 0x100fe200078e0203 */
[----:B------:R-:W-:Y:S01]  /*0b30*/  LEA R10, R22, R3, 0x2 ;  /* 0x00000003160a7211 */ /* 0x000fe200078e10ff */
[----:B------:R-:W-:Y:S01]  /*0b40*/  IMAD R7, R21, 0x4, R3 ;  /* 0x0000000415077824 */ /* 0x000fe200078e0203 */
[----:B------:R-:W3:Y:S04]  /*0b50*/  LDS R29, [R29+0x30000] ;  /* 0x030000001d1d7984 */ /* 0x000ee80000000800 */
[----:B------:R-:W4:Y:S01]  /*0b60*/  LDS R27, [R27+0x30000] ;  /* 0x030000001b1b7984 */ /* 0x000f220000000800 */
[----:B------:R-:W-:-:S03]  /*0b70*/  NOP ;  /* 0x0000000000007918 */ /* 0x000fc60000000000 */
[----:B-1----:R1:W-:Y:S04]  /*0b80*/  STS [R6+0x30000], R9 ;  /* 0x0300000906007388 */ /* 0x0023e80000000800 */
[----:B--2---:R2:W-:Y:S04]  /*0b90*/  STS [R5+0x30000], R8 ;  /* 0x0300000805007388 */ /* 0x0045e80000000800 */
[----:B---3--:R3:W-:Y:S04]  /*0ba0*/  STS [R4+0x30000], R29 ;  /* 0x0300001d04007388 */ /* 0x0087e80000000800 */
[----:B----4-:R-:W-:Y:S04]  /*0bb0*/  STS [R26+0x30000], R27 ;  /* 0x0300001b1a007388 */ /* 0x010fe80000000800 */
[----:B------:R-:W4:Y:S04]  /*0bc0*/  LDS R13, [R14+0x30800] ;  /* 0x030800000e0d7984 */ /* 0x000f280000000800 */
[----:B------:R-:W5:Y:S04]  /*0bd0*/  LDS R12, [R11+0x30800] ;  /* 0x030800000b0c7984 */ /* 0x000f680000000800 */
[----:B------:R-:W5:Y:S01]  /*0be0*/  LDS R9, [R10+0x30800] ;  /* 0x030800000a097984 */ /* 0x000f620000000800 */
[----:B-1----:R-:W-:-:S03]  /*0bf0*/  LEA R6, R20, R3, 0x2 ;  /* 0x0000000314067211 */ /* 0x002fc600078e10ff */
[----:B------:R-:W1:Y:S01]  /*0c00*/  LDS R8, [R7+0x30800] ;  /* 0x0308000007087984 */ /* 0x000e620000000800 */
[----:B--2---:R-:W-:Y:S01]  /*0c10*/  IMAD R5, R19, 0x4, R3 ;  /* 0x0000000413057824 */ /* 0x004fe200078e0203 */
[----:B------:R-:W-:Y:S01]  /*0c20*/  NOP ;  /* 0x0000000000007918 */ /* 0x000fe20000000000 */
[-C--:B---3--:R-:W-:Y:S02]  /*0c30*/  LEA R4, R18, R3.reuse, 0x2 ;  /* 0x0000000312047211 */ /* 0x088fe400078e10ff */
[----:B------:R-:W-:Y:S01]  /*0c40*/  LEA R3, R17, R3, 0x2 ;  /* 0x0000000311037211 */ /* 0x000fe200078e10ff */
[----:B----4-:R-:W-:Y:S04]  /*0c50*/  STS [R6+0x30800], R13 ;  /* 0x0308000d06007388 */ /* 0x010fe80000000800 */
[----:B-----5:R-:W-:Y:S04]  /*0c60*/  STS [R5+0x30800], R12 ;  /* 0x0308000c05007388 */ /* 0x020fe80000000800 */
[----:B------:R-:W-:Y:S04]  /*0c70*/  STS [R4+0x30800], R9 ;  /* 0x0308000904007388 */ /* 0x000fe80000000800 */
[----:B-1----:R-:W-:Y:S04]  /*0c80*/  STS [R3+0x30800], R8 ;  /* 0x0308000803007388 */ /* 0x002fe80000000800 */
[----:B------:R-:W1:Y:S04]  /*0c90*/  LDS R27, [R14+0x30a00] ;  /* 0x030a00000e1b7984 */ /* 0x000e680000000800 */
[----:B------:R-:W2:Y:S04]  /*0ca0*/  LDS R26, [R11+0x30a00] ;  /* 0x030a00000b1a7984 */ /* 0x000ea80000000800 */
[----:B------:R-:W3:Y:S04]  /*0cb0*/  LDS R29, [R10+0x30a00] ;  /* 0x030a00000a1d7984 */ /* 0x000ee80000000800 */
[----:B------:R-:W4:Y:S01]  /*0cc0*/  LDS R28, [R7+0x30a00] ;  /* 0x030a0000071c7984 */ /* 0x000f220000000800 */
[----:B------:R-:W-:-:S03]  /*0cd0*/  NOP ;  /* 0x0000000000007918 */ /* 0x000fc60000000000 */
[----:B-1----:R5:W-:Y:S04]  /*0ce0*/  STS [R6+0x30a00], R27 ;  /* 0x030a001b06007388 */ /* 0x002be80000000800 */
[----:B--2---:R5:W-:Y:S04]  /*0cf0*/  STS [R5+0x30a00], R26 ;  /* 0x030a001a05007388 */ /* 0x004be80000000800 */
[----:B---3--:R5:W-:Y:S04]  /*0d00*/  STS [R4+0x30a00], R29 ;  /* 0x030a001d04007388 */ /* 0x008be80000000800 */
[----:B----4-:R5:W-:Y:S01]  /*0d10*/  STS [R3+0x30a00], R28 ;  /* 0x030a001c03007388 */ /* 0x010be20000000800 */
[----:B------:R1:W-:Y:S06]  /*0d20*/  MEMBAR.ALL.CTA ;  /* 0x0000000000007992 */ /* 0x0003ec0000008000 */
[----:B-1----:R-:W2:Y:S02]  /*0d30*/  FENCE.VIEW.ASYNC.S ;  /* 0x00000000000073c6 */ /* 0x002ea40000000000 */
.L_x_15:
[----:B-1----:R-:W-:Y:S01]  /*0d40*/  VIADD R2, R2, 0x31840 ;  /* 0x0003184002027836 */ /* 0x002fe20000000000 */
[C---:B------:R-:W-:Y:S01]  /*0d50*/  ISETP.NE.AND P0, PT, R15.reuse, 0x3, PT ;  /* 0x000000030f00780c */ /* 0x040fe20003f05270 */
[----:B------:R-:W-:Y:S01]  /*0d60*/  VIADD R15, R15, 0x1 ;  /* 0x000000010f0f7836 */ /* 0x000fe20000000000 */
[----:B------:R-:W-:Y:S02]  /*0d70*/  UIADD3 UR4, UPT, UPT, UR4, 0x1, URZ ;  /* 0x0000000104047890 */ /* 0x000fe4000fffe0ff */
[----:B------:R-:W-:Y:S02]  /*0d80*/  PRMT R2, RZ, 0x654, R2 ;  /* 0x00000654ff027816 */ /* 0x000fe40000000002 */
[----:B------:R-:W-:Y:S01]  /*0d90*/  SEL R15, R15, RZ, P0 ;  /* 0x000000ff0f0f7207 */ /* 0x000fe20000000000 */
[----:B------:R-:W-:Y:S01]  /*0da0*/  UISETP.NE.AND UP0, UPT, UR4, 0x10, UPT ;  /* 0x000000100400788c */ /* 0x000fe2000bf05270 */
[----:B--2---:R1:W-:Y:S02]  /*0db0*/  SYNCS.ARRIVE.TRANS64.RED.A1T0 RZ, [R2+URZ], RZ ;  /* 0x000000ff02ff79a7 */ /* 0x0043e400081004ff */
[----:B------:R-:W-:-:S04]  /*0dc0*/  ISETP.NE.AND P0, PT, R15, RZ, PT ;  /* 0x000000ff0f00720c */ /* 0x000fc80003f05270 */
[----:B-----5:R-:W-:-:S04]  /*0dd0*/  SEL R3, RZ, 0x1, P0 ;  /* 0x00000001ff037807 */ /* 0x020fc80000000000 */
[----:B------:R-:W-:Y:S01]  /*0de0*/  LOP3.LUT R16, R16, R3, RZ, 0x3c, !PT ;  /* 0x0000000310107212 */ /* 0x000fe200078e3cff */
[----:B------:R-:W-:Y:S06]  /*0df0*/  BRA.U UP0, `(.L_x_16) ;  /* 0xfffffff900fc7547 */ /* 0x000fec000b83ffff */
[----:B------:R-:W-:-:S13]  /*0e00*/  ISETP.NE.AND P0, PT, R25, UR5, PT ;  /* 0x0000000519007c0c */ /* 0x000fda000bf05270 */
[----:B------:R-:W-:Y:S05]  /*0e10*/  @!P0 EXIT ;  /* 0x000000000000894d */ /* 0x000fea0003800000 */
[----:B------:R-:W-:Y:S01]  /*0e20*/  UIADD3 UR5, UPT, UPT, UR5, 0x1, URZ ;  /* 0x0000000105057890 */ /* 0x000fe2000fffe0ff */
[----:B------:R-:W-:Y:S05]  /*0e30*/  BRA `(.L_x_17) ;  /* 0xfffffff800dc7947 */ /* 0x000fea000383ffff */
.L_x_12:
[----:B-1----:R-:W-:-:S09]  /*0e40*/  UISETP.NE.AND UP0, UPT, UR5, URZ, UPT ;  /* 0x000000ff0500728c */ /* 0x002fd2000bf05270 */
[----:B------:R-:W-:Y:S05]  /*0e50*/  BRA.U UP0, `(.L_x_13) ;  /* 0x00000025004c7547 */ /* 0x000fea000b800000 */
[----:B------:R-:W1:Y:S01]  /*0e60*/  S2UR UR4, SR_CTAID.X ;  /* 0x00000000000479c3 */ /* 0x000e620000002500 */
[----:B------:R-:W-:Y:S02]  /*0e70*/  UMOV UR8, 0x400 ;  /* 0x0000040000087882 */ /* 0x000fe40000000000 */
[----:B------:R-:W-:-:S04]  /*0e80*/  ULEA UR8, UR5, UR8, 0x18 ;  /* 0x0000000805087291 */ /* 0x000fc8000f8ec0ff */
[----:B------:R-:W-:Y:S02]  /*0e90*/  UIADD3 UR5, UPT, UPT, UR8, 0x14000, URZ ;  /* 0x0001400008057890 */ /* 0x000fe4000fffe0ff */
[----:B------:R-:W-:Y:S02]  /*0ea0*/  UIADD3 UR6, UPT, UPT, UR8, 0x4000, URZ ;  /* 0x0000400008067890 */ /* 0x000fe4000fffe0ff */
[----:B------:R-:W-:Y:S02]  /*0eb0*/  USHF.R.U32.HI UR5, URZ, 0x4, UR5 ;  /* 0x00000004ff057899 */ /* 0x000fe40008011605 */
[----:B------:R-:W-:Y:S02]  /*0ec0*/  USHF.R.U32.HI UR6, URZ, 0x4, UR6 ;  /* 0x00000004ff067899 */ /* 0x000fe40008011606 */
[----:B------:R-:W-:Y:S01]  /*0ed0*/  ULOP3.LUT UR5, UR5, 0x3fc0, URZ, 0xc0, !UPT ;  /* 0x00003fc005057892 */ /* 0x000fe2000f8ec0ff */
[----:B-1----:R-:W-:-:S13]  /*0ee0*/  ISETP.LE.U32.AND P0, PT, R22, UR4, PT ;  /* 0x0000000416007c0c */ /* 0x002fda000bf03070 */
[----:B------:R-:W-:Y:S05]  /*0ef0*/  @P0 EXIT ;  /* 0x000000000000094d */ /* 0x000fea0003800000 */
[----:B------:R-:W-:Y:S01]  /*0f00*/  ULOP3.LUT UR4, URZ, UR4, URZ, 0x33, !UPT ;  /* 0x00000004ff047292 */ /* 0x000fe2000f8e33ff */
[----:B------:R-:W-:Y:S01]  /*0f10*/  IMAD.U32 R8, RZ, RZ, UR5 ;  /* 0x00000005ff087e24 */ /* 0x000fe2000f8e00ff */
[----:B------:R-:W-:Y:S01]  /*0f20*/  ULOP3.LUT UR6, UR6, 0x3fc0, URZ, 0xc0, !UPT ;  /* 0x00003fc006067892 */ /* 0x000fe2000f8ec0ff */
[C---:B------:R-:W-:Y:S01]  /*0f30*/  ISETP.GE.U32.AND P0, PT, R21.reuse, 0x4, PT ;  /* 0x000000041500780c */ /* 0x040fe20003f06070 */
[----:B------:R-:W-:Y:S01]  /*0f40*/  IMAD.MOV.U32 R4, RZ, RZ, RZ ;  /* 0x000000ffff047224 */ /* 0x000fe200078e00ff */
[----:B------:R-:W-:Y:S01]  /*0f50*/  UMOV UR18, URZ ;  /* 0x000000ff00127c82 */ /* 0x000fe20008000000 */
[----:B------:R-:W-:Y:S01]  /*0f60*/  VIADD R3, R22, UR4 ;  /* 0x0000000416037c36 */ /* 0x000fe20008000000 */
[----:B------:R-:W-:Y:S01]  /*0f70*/  UMOV UR15, URZ ;  /* 0x000000ff000f7c82 */ /* 0x000fe20008000000 */
[C---:B------:R-:W-:Y:S01]  /*0f80*/  IMAD R8, R21.reuse, 0x700, R8 ;  /* 0x0000070015087824 */ /* 0x040fe200078e0208 */
[----:B------:R-:W-:Y:S01]  /*0f90*/  LEA R9, R21, UR6, 0xa ;  /* 0x0000000615097c11 */ /* 0x000fe2000f8e50ff */
[----:B------:R-:W-:Y:S01]  /*0fa0*/  IMAD.HI.U32 R3, R3, 0x7a44c6b, RZ ;  /* 0x07a44c6b03037827 */ /* 0x000fe200078e00ff */
[----:B------:R-:W-:Y:S01]  /*0fb0*/  UMOV UR6, 0x1c0 ;  /* 0x000001c000067882 */ /* 0x000fe20000000000 */
[----:B------:R-:W-:Y:S01]  /*0fc0*/  UMOV UR7, 0x1c4 ;  /* 0x000001c400077882 */ /* 0x000fe20000000000 */
[----:B------:R-:W-:Y:S01]  /*0fd0*/  SEL R9, R9, RZ, !P0 ;  /* 0x000000ff09097207 */ /* 0x000fe20004000000 */
[----:B------:R-:W-:Y:S01]  /*0fe0*/  UMOV UR4, 0x1c0 ;  /* 0x000001c000047882 */ /* 0x000fe20000000000 */
[----:B------:R-:W-:Y:S01]  /*0ff0*/  SEL R8, R8, RZ, !P0 ;  /* 0x000000ff08087207 */ /* 0x000fe20004000000 */
[----:B------:R-:W-:Y:S01]  /*1000*/  UMOV UR5, 0x1c4 ;  /* 0x000001c400057882 */ /* 0x000fe20000000000 */
[----:B------:R-:W-:-:S07]  /*1010*/  SHF.R.U32.HI R3, RZ, 0x2, R3 ;  /* 0x00000002ff037819 */ /* 0x000fce0000011603 */
.L_x_24:
[----:B------:R-:W-:Y:S01]  /*1020*/  USHF.R.U32.HI UR10, URZ, 0x1, UR18 ;  /* 0x00000001ff0a7899 */ /* 0x000fe20008011612 */
[----:B------:R-:W-:Y:S01]  /*1030*/  HFMA2 R7, -RZ, RZ, 0, 5.9604644775390625e-08 ;  /* 0x00000001ff077431 */ /* 0x000fe200000001ff */
[----:B------:R-:W-:Y:S02]  /*1040*/  USHF.L.U32 UR9, UR18, 0x3, URZ ;  /* 0x0000000312097899 */ /* 0x000fe400080006ff */
[----:B------:R-:W-:Y:S02]  /*1050*/  ULOP3.LUT UR10, UR10, 0x1, URZ, 0xc, !UPT ;  /* 0x000000010a0a7892 */ /* 0x000fe4000f8e0cff */
[----:B------:R-:W-:Y:S02]  /*1060*/  ULOP3.LUT UR9, UR9, 0x8, URZ, 0xc0, !UPT ;  /* 0x0000000809097892 */ /* 0x000fe4000f8ec0ff */
[----:B------:R-:W-:Y:S02]  /*1070*/  USHF.L.U32 UR10, UR10, 0x1f, URZ ;  /* 0x0000001f0a0a7899 */ /* 0x000fe400080006ff */
[----:B------:R-:W-:-:S02]  /*1080*/  ULOP3.LUT UR12, UR18, 0x1, URZ, 0xc0, !UPT ;  /* 0x00000001120c7892 */ /* 0x000fc4000f8ec0ff */
[----:B------:R-:W-:Y:S01]  /*1090*/  MOV R0, UR9 ;  /* 0x0000000900007c02 */ /* 0x000fe20008000f00 */
[----:B------:R-:W-:Y:S01]  /*10a0*/  UIADD3 UR9, UPT, UPT, UR8, UR9, URZ ;  /* 0x0000000908097290 */ /* 0x000fe2000fffe0ff */
[----:B------:R-:W-:Y:S01]  /*10b0*/  MOV R5, UR10 ;  /* 0x0000000a00057c02 */ /* 0x000fe20008000f00 */
[----:B------:R-:W-:Y:S02]  /*10c0*/  UIMAD UR12, UR12, 0xe0, URZ ;  /* 0x000000e00c0c78a4 */ /* 0x000fe4000f8e02ff */
[----:B------:R-:W-:Y:S01]  /*10d0*/  UIADD3 UR11, UPT, UPT, UR9, 0x31860, URZ ;  /* 0x00031860090b7890 */ /* 0x000fe2000fffe0ff */
[----:B------:R-:W1:Y:S02]  /*10e0*/  SYNCS.PHASECHK.TRANS64.TRYWAIT P0, [R0+UR8+0x31870], R5 ;  /* 0x03187005000075a7 */ /* 0x000e640008001108 */
[----:B-1----:R-:W-:Y:S09]  /*10f0*/  @!P0 BRA `(.L_x_18) ;  /* 0x0000004000308947 */ /* 0x002ff20003800000 */
.L_x_73:
[----:B------:R-:W-:Y:S01]  /*1100*/  NOP ;  /* 0x0000000000007918 */ /* 0x000fe20000000000 */
[----:B------:R-:W-:Y:S01]  /*1110*/  UMOV UR17, 0xe ;  /* 0x0000000e00117882 */ /* 0x000fe20000000000 */
[----:B------:R-:W-:-:S05]  /*1120*/  UMOV UR16, 0xfffffff0 ;  /* 0xfffffff000107882 */ /* 0x000fca0000000000 */
.L_x_23:
[----:B------:R-:W-:Y:S01]  /*1130*/  ULEA UR13, UR15, UR8, 0x3 ;  /* 0x000000080f0d7291 */ /* 0x000fe2000f8e18ff */
[----:B-1----:R-:W-:Y:S01]  /*1140*/  SHF.L.U32 R11, R4, 0x1f, RZ ;  /* 0x0000001f040b7819 */ /* 0x002fe200000006ff */
[----:B------:R-:W-:Y:S01]  /*1150*/  UIADD3 UR14, UPT, UPT, UR16, 0x10, URZ ;  /* 0x00000010100e7890 */ /* 0x000fe2000fffe0ff */
[----:B------:R-:W-:Y:S03]  /*1160*/  MOV R0, UR15 ;  /* 0x0000000f00007c02 */ /* 0x000fe60008000f00 */
[----:B------:R-:W-:Y:S03]  /*1170*/  ULOP3.LUT UP0, UR14, UR14, 0x2, URZ, 0xc0, !UPT ;  /* 0x000000020e0e7892 */ /* 0x000fe6000f80c0ff */
[----:B------:R-:W1:Y:S02]  /*1180*/  SYNCS.PHASECHK.TRANS64.TRYWAIT P0, [UR13+0x31840], R11 ;  /* 0x0318400bff0075a7 */ /* 0x000e64000800110d */
[----:B-12---:R-:W-:Y:S07]  /*1190*/  @!P0 BRA `(.L_x_19) ;  /* 0x0000004000288947 */ /* 0x006fee0003800000 */
.L_x_75:
[----:B------:R-:W-:Y:S01]  /*11a0*/  NOP ;  /* 0x0000000000007918 */ /* 0x000fe20000000000 */
[----:B------:R-:W-:Y:S05]  /*11b0*/  BRA.U UP0, `(.L_x_20) ;  /* 0x0000000100487547 */ /* 0x000fea000b800000 */
[----:B------:R-:W-:Y:S02]  /*11c0*/  ULEA UR19, UR15, UR8, 0x9 ;  /* 0x000000080f137291 */ /* 0x000fe4000f8e48ff */
[----:B------:R-:W-:Y:S02]  /*11d0*/  ULEA UR9, UR15, UR8, 0xa ;  /* 0x000000080f097291 */ /* 0x000fe4000f8e50ff */
[----:B------:R-:W-:Y:S02]  /*11e0*/  UIADD3 UR19, UPT, UPT, UR19, 0x30000, URZ ;  /* 0x0003000013137890 */ /* 0x000fe4000fffe0ff */
[----:B------:R-:W-:Y:S02]  /*11f0*/  UIADD3 UR10, UPT, UPT, UR9, 0x30800, URZ ;  /* 0x00030800090a7890 */ /* 0x000fe4000fffe0ff */
[----:B------:R-:W-:Y:S02]  /*1200*/  UIADD3 UR9, UPT, UPT, UR9, 0x30a00, URZ ;  /* 0x00030a0009097890 */ /* 0x000fe4000fffe0ff */
[----:B------:R-:W-:Y:S02]  /*1210*/  USHF.R.U32.HI UR19, URZ, 0x4, UR19 ;  /* 0x00000004ff137899 */ /* 0x000fe40008011613 */
[----:B------:R-:W-:Y:S02]  /*1220*/  USHF.R.U32.HI UR10, URZ, 0x4, UR10 ;  /* 0x00000004ff0a7899 */ /* 0x000fe4000801160a */
[----:B------:R-:W-:Y:S02]  /*1230*/  USHF.R.U32.HI UR9, URZ, 0x4, UR9 ;  /* 0x00000004ff097899 */ /* 0x000fe40008011609 */
[----:B------:R-:W-:Y:S02]  /*1240*/  ULOP3.LUT UR20, UR19, 0x3fe0, URZ, 0xc0, !UPT ;  /* 0x00003fe013147892 */ /* 0x000fe4000f8ec0ff */
[----:B------:R-:W-:Y:S02]  /*1250*/  ULOP3.LUT UR22, UR10, 0x3fc0, URZ, 0xc0, !UPT ;  /* 0x00003fc00a167892 */ /* 0x000fe4000f8ec0ff */
[----:B------:R-:W-:Y:S01]  /*1260*/  ULOP3.LUT UR24, UR9, 0x3fe0, URZ, 0xc0, !UPT ;  /* 0x00003fe009187892 */ /* 0x000fe2000f8ec0ff */
[----:B------:R-:W-:Y:S01]  /*1270*/  UMOV UR21, 0x4008 ;  /* 0x0000400800157882 */ /* 0x000fe20000000000 */
[----:B------:R-:W-:Y:S01]  /*1280*/  UMOV UR23, 0x4008 ;  /* 0x0000400800177882 */ /* 0x000fe20000000000 */
[----:B------:R-:W-:Y:S02]  /*1290*/  UMOV UR25, 0x4008 ;  /* 0x0000400800197882 */ /* 0x000fe40000000000 */
[----:B------:R2:W-:Y:S02]  /*12a0*/  UTCCP.T.S.4x32dp128bit tmem[0x1c0], gdesc[UR20] ;  /* 0x0001c014ff0079e7 */ /* 0x0005e40009100000 */
[----:B------:R2:W-:Y:S02]  /*12b0*/  UTCCP.T.S.4x32dp128bit tmem[0x1c4], gdesc[UR22] ;  /* 0x0001c416ff0079e7 */ /* 0x0005e40009100000 */
[----:B------:R2:W-:Y:S01]  /*12c0*/  UTCCP.T.S.4x32dp128bit tmem[0x1c8], gdesc[UR24] ;  /* 0x0001c818ff0079e7 */ /* 0x0005e20009100000 */
[----:B------:R-:W-:Y:S02]  /*12d0*/  NOP ;  /* 0x0000000000007918 */ /* 0x000fe40000000000 */
.L_x_20:
[----:B------:R-:W-:Y:S01]  /*12e0*/  UISETP.NE.AND UP0, UPT, UR15, 0x3, UPT ;  /* 0x000000030f00788c */ /* 0x000fe2000bf05270 */
[----:B------:R-:W-:Y:S01]  /*12f0*/  SHFL.IDX PT, R5, R8, R0, 0x1f ;  /* 0x00001f0008057589 */ /* 0x000fe200000e0000 */
[----:B------:R-:W-:Y:S01]  /*1300*/  UIADD3 UR10, UPT, UPT, UR15, 0x1, URZ ;  /* 0x000000010f0a7890 */ /* 0x000fe2000fffe0ff */
[----:B------:R-:W-:Y:S03]  /*1310*/  NOP ;  /* 0x0000000000007918 */ /* 0x000fe60000000000 */
[----:B------:R-:W-:Y:S03]  /*1320*/  USEL UR10, UR10, URZ, UP0 ;  /* 0x000000ff0a0a7287 */ /* 0x000fe60008000000 */
[----:B-1----:R-:W1:Y:S01]  /*1330*/  SHFL.IDX PT, R2, R9, R0, 0x1f ;  /* 0x00001f0009027589 */ /* 0x002e6200000e0000 */
[----:B------:R-:W-:Y:S02]  /*1340*/  USHF.L.U32 UR15, UR14, 0x4, URZ ;  /* 0x000000040e0f7899 */ /* 0x000fe400080006ff */
[----:B------:R-:W-:Y:S02]  /*1350*/  ULEA UR9, UR10, UR8, 0x3 ;  /* 0x000000080a097291 */ /* 0x000fe4000f8e18ff */
[----:B------:R-:W-:Y:S01]  /*1360*/  ULEA UR14, UR14, 0x8b8, 0xd ;  /* 0x000008b80e0e7891 */ /* 0x000fe2000f8e68ff */
[----:B------:R-:W-:Y:S01]  /*1370*/  ISETP.NE.AND P0, PT, RZ, UR10, PT ;  /* 0x0000000aff007c0c */ /* 0x000fe2000bf05270 */
[----:B------:R-:W-:Y:S01]  /*1380*/  UISETP.NE.AND UP0, UPT, UR16, -0x10, UPT ;  /* 0xfffffff01000788c */ /* 0x000fe2000bf05270 */
[----:B------:R-:W-:Y:S01]  /*1390*/  IMAD.U32 R10, RZ, RZ, UR10 ;  /* 0x0000000aff0a7e24 */ /* 0x000fe2000f8e00ff */
[----:B------:R-:W-:Y:S02]  /*13a0*/  UPRMT UR15, UR15, 0x5410, UR14 ;  /* 0x000054100f0f7896 */ /* 0x000fe4000800000e */
[----:B------:R-:W-:Y:S01]  /*13b0*/  UIADD3 UR13, UPT, UPT, UR13, 0x31820, URZ ;  /* 0x000318200d0d7890 */ /* 0x000fe2000fffe0ff */
[----:B------:R-:W-:Y:S01]  /*13c0*/  UMOV UR14, URZ ;  /* 0x000000ff000e7c82 */ /* 0x000fe20008000000 */
[----:B--2---:R-:W-:Y:S01]  /*13d0*/  UMOV UR23, 0x40004040 ;  /* 0x4000404000177882 */ /* 0x004fe20000000000 */
[----:B------:R-:W-:Y:S01]  /*13e0*/  UMOV UR21, 0x40004040 ;  /* 0x4000404000157882 */ /* 0x000fe20000000000 */
[----:B------:R-:W-:Y:S01]  /*13f0*/  UMOV UR27, 0x40004040 ;  /* 0x40004040001b7882 */ /* 0x000fe20000000000 */
[----:B------:R-:W-:Y:S01]  /*1400*/  UMOV UR25, 0x40004040 ;  /* 0x4000404000197882 */ /* 0x000fe20000000000 */
[----:B------:R-:W-:Y:S01]  /*1410*/  UMOV UR31, 0x40004040 ;  /* 0x40004040001f7882 */ /* 0x000fe20000000000 */
[----:B------:R-:W-:Y:S01]  /*1420*/  UMOV UR29, 0x40004040 ;  /* 0x40004040001d7882 */ /* 0x000fe20000000000 */
[----:B------:R-:W-:Y:S01]  /*1430*/  UMOV UR35, 0x40004040 ;  /* 0x4000404000237882 */ /* 0x000fe20000000000 */
[----:B------:R-:W-:Y:S01]  /*1440*/  UMOV UR33, 0x40004040 ;  /* 0x4000404000217882 */ /* 0x000fe20000000000 */
[----:B-1----:R-:W-:Y:S02]  /*1450*/  R2UR UR22, R2 ;  /* 0x00000000021672ca */ /* 0x002fe400000e0000 */
[----:B------:R-:W-:Y:S02]  /*1460*/  R2UR UR20, R5 ;  /* 0x00000000051472ca */ /* 0x000fe400000e0000 */
[----:B------:R-:W-:Y:S04]  /*1470*/  SEL R5, RZ, 0x1, P0 ;  /* 0x00000001ff057807 */ /* 0x000fe80000000000 */
[----:B------:R-:W-:Y:S05]  /*1480*/  LOP3.LUT R4, R4, R5, RZ, 0x3c, !PT ;  /* 0x0000000504047212 */ /* 0x000fea00078e3cff */
[----:B------:R-:W-:Y:S01]  /*1490*/  UIADD3 UR26, UPT, UPT, UR22, 0x2, URZ ;  /* 0x00000002161a7890 */ /* 0x000fe2000fffe0ff */
[----:B------:R-:W-:Y:S01]  /*14a0*/  IMAD.U32 R13, R4, -0x80000000, RZ ;  /* 0x80000000040d7824 */ /* 0x000fe200078e00ff */
[----:B------:R-:W-:Y:S01]  /*14b0*/  UIADD3 UR24, UPT, UPT, UR20, 0x2, URZ ;  /* 0x0000000214187890 */ /* 0x000fe2000fffe0ff */
[----:B------:R1:W-:Y:S01]  /*14c0*/  UTCQMMA gdesc[UR22], gdesc[UR20], tmem[UR12], tmem[UR14], idesc[UR15], tmem[UR6], UP0 ;  /* 0x00060e1416007dea */ /* 0x0003e2000800030c */
[----:B------:R-:W-:Y:S02]  /*14d0*/  UIADD3 UR30, UPT, UPT, UR22, 0x4, URZ ;  /* 0x00000004161e7890 */ /* 0x000fe4000fffe0ff */
[----:B------:R-:W-:Y:S02]  /*14e0*/  UIADD3 UR28, UPT, UPT, UR20, 0x4, URZ ;  /* 0x00000004141c7890 */ /* 0x000fe4000fffe0ff */
[----:B------:R-:W-:Y:S02]  /*14f0*/  UIADD3 UR34, UPT, UPT, UR22, 0x6, URZ ;  /* 0x0000000616227890 */ /* 0x000fe4000fffe0ff */
[----:B------:R-:W-:Y:S01]  /*1500*/  UIADD3 UR32, UPT, UPT, UR20, 0x6, URZ ;  /* 0x0000000614207890 */ /* 0x000fe2000fffe0ff */
[----:B------:R1:W-:Y:S04]  /*1510*/  UTCQMMA gdesc[UR26], gdesc[UR24], tmem[UR12], tmem[UR14], idesc[UR15], tmem[UR6], UPT ;  /* 0x00060e181a007dea */ /* 0x0003e8000b80030c */
[----:B------:R1:W-:Y:S04]  /*1520*/  UTCQMMA gdesc[UR30], gdesc[UR28], tmem[UR12], tmem[UR14], idesc[UR15], tmem[UR6], UPT ;  /* 0x00060e1c1e007dea */ /* 0x0003e8000b80030c */
[----:B------:R1:W-:Y:S01]  /*1530*/  UTCQMMA gdesc[UR34], gdesc[UR32], tmem[UR12], tmem[UR14], idesc[UR15], tmem[UR6], UPT ;  /* 0x00060e2022007dea */ /* 0x0003e2000b80030c */
[----:B------:R1:W-:Y:S01]  /*1540*/  UTCBAR [UR13], URZ ;  /* 0x000000ff0d0073e9 */ /* 0x0003e200080000ff */
[----:B------:R-:W2:Y:S02]  /*1550*/  SYNCS.PHASECHK.TRANS64.TRYWAIT P0, [UR9+0x31840], R13 ;  /* 0x0318400dff0075a7 */ /* 0x000ea40008001109 */
[----:B-12---:R-:W-:Y:S05]  /*1560*/  @!P0 BRA `(.L_x_21) ;  /* 0x0000003c00508947 */ /* 0x006fea0003800000 */
.L_x_77:
[----:B------:R-:W-:Y:S01]  /*1570*/  ELECT P0, URZ, PT ;  /* 0x0000000000ff782f */ /* 0x000fe20003800000 */
[----:B------:R-:W-:Y:S01]  /*1580*/  SHFL.IDX PT, R2, R9, R10, 0x1f ;  /* 0x00001f0a09027589 */ /* 0x000fe200000e0000 */
[----:B------:R-:W-:Y:S02]  /*1590*/  UIADD3 UR9, UPT, UPT, UR9, 0x31820, URZ ;  /* 0x0003182009097890 */ /* 0x000fe4000fffe0ff */
[----:B------:R-:W-:Y:S05]  /*15a0*/  UISETP.NE.AND UP0, UPT, UR16, -0x2, UPT ;  /* 0xfffffffe1000788c */ /* 0x000fea000bf05270 */
[----:B-1----:R-:W1:Y:S01]  /*15b0*/  SHFL.IDX PT, R0, R8, R10, 0x1f ;  /* 0x00001f0a08007589 */ /* 0x002e6200000e0000 */
[----:B------:R-:W-:Y:S01]  /*15c0*/  NOP ;  /* 0x0000000000007918 */ /* 0x000fe20000000000 */
[----:B------:R-:W-:Y:S02]  /*15d0*/  NOP ;  /* 0x0000000000007918 */ /* 0x000fe40000000000 */
[C---:B------:R-:W-:Y:S01]  /*15e0*/  @P0 IMAD.SHL.U32 R5, R7.reuse, 0x2000, RZ ;  /* 0x0000200007050824 */ /* 0x040fe200078e00ff */
[----:B------:R-:W-:Y:S01]  /*15f0*/  UMOV UR21, 0x40004040 ;  /* 0x4000404000157882 */ /* 0x000fe20000000000 */
[----:B------:R-:W-:Y:S01]  /*1600*/  @P0 IMAD.SHL.U32 R6, R7, 0x10, RZ ;  /* 0x0000001007060824 */ /* 0x000fe200078e00ff */
[----:B------:R-:W-:Y:S01]  /*1610*/  UMOV UR15, 0x40004040 ;  /* 0x40004040000f7882 */ /* 0x000fe20000000000 */
[----:B------:R-:W-:Y:S01]  /*1620*/  UMOV UR27, 0x40004040 ;  /* 0x40004040001b7882 */ /* 0x000fe20000000000 */
[----:B------:R-:W-:Y:S01]  /*1630*/  @P0 LOP3.LUT R5, R5, 0x6000, RZ, 0xc0, !PT ;  /* 0x0000600005050812 */ /* 0x000fe200078ec0ff */
[----:B------:R-:W-:Y:S01]  /*1640*/  UMOV UR25, 0x40004040 ;  /* 0x4000404000197882 */ /* 0x000fe20000000000 */
[----:B------:R-:W-:Y:S01]  /*1650*/  @P0 LOP3.LUT R6, R6, 0x30, RZ, 0xc0, !PT ;  /* 0x0000003006060812 */ /* 0x000fe200078ec0ff */
[----:B------:R-:W-:Y:S01]  /*1660*/  UMOV UR31, 0x40004040 ;  /* 0x40004040001f7882 */ /* 0x000fe20000000000 */
[----:B------:R-:W-:Y:S01]  /*1670*/  @P0 LOP3.LUT R5, R5, 0x8b8, RZ, 0xfc, !PT ;  /* 0x000008b805050812 */ /* 0x000fe200078efcff */
[----:B------:R-:W-:Y:S01]  /*1680*/  UMOV UR29, 0x40004040 ;  /* 0x40004040001d7882 */ /* 0x000fe20000000000 */
[----:B------:R-:W-:Y:S01]  /*1690*/  UMOV UR35, 0x40004040 ;  /* 0x4000404000237882 */ /* 0x000fe20000000000 */
[----:B------:R-:W-:Y:S01]  /*16a0*/  UMOV UR33, 0x40004040 ;  /* 0x4000404000217882 */ /* 0x000fe20000000000 */
[----:B------:R-:W-:Y:S02]  /*16b0*/  @P0 PRMT R5, R6, 0x5410, R5 ;  /* 0x0000541006050816 */ /* 0x000fe40000000005 */
[----:B-1----:R-:W-:Y:S01]  /*16c0*/  R2UR UR14, R0 ;  /* 0x00000000000e72ca */ /* 0x002fe200000e0000 */
[----:B------:R-:W-:Y:S01]  /*16d0*/  @P0 IMAD.MOV.U32 R10, RZ, RZ, RZ ;  /* 0x000000ffff0a0224 */ /* 0x000fe200078e00ff */
[----:B------:R-:W-:Y:S02]  /*16e0*/  @P0 R2UR UR13, R5 ;  /* 0x00000000050d02ca */ /* 0x000fe400000e0000 */
[----:B------:R-:W-:Y:S02]  /*16f0*/  R2UR UR20, R2 ;  /* 0x00000000021472ca */ /* 0x000fe400000e0000 */
[----:B------:R-:W-:Y:S07]  /*1700*/  @P0 R2UR UR22, R10 ;  /* 0x000000000a1602ca */ /* 0x000fee00000e0000 */
[----:B------:R-:W-:Y:S02]  /*1710*/  UIADD3 UR24, UPT, UPT, UR14, 0x2, URZ ;  /* 0x000000020e187890 */ /* 0x000fe4000fffe0ff */
[----:B------:R-:W-:Y:S01]  /*1720*/  UIADD3 UR28, UPT, UPT, UR14, 0x4, URZ ;  /* 0x000000040e1c7890 */ /* 0x000fe2000fffe0ff */
[----:B------:R-:W-:Y:S01]  /*1730*/  IMAD.U32 R11, RZ, RZ, UR13 ;  /* 0x0000000dff0b7e24 */ /* 0x000fe2000f8e00ff */
[----:B------:R-:W-:Y:S02]  /*1740*/  UIADD3 UR26, UPT, UPT, UR20, 0x2, URZ ;  /* 0x00000002141a7890 */ /* 0x000fe4000fffe0ff */
[----:B------:R-:W-:Y:S02]  /*1750*/  UIADD3 UR30, UPT, UPT, UR20, 0x4, URZ ;  /* 0x00000004141e7890 */ /* 0x000fe4000fffe0ff */
[----:B------:R-:W-:Y:S01]  /*1760*/  @P0 R2UR UR23, R11 ;  /* 0x000000000b1702ca */ /* 0x000fe200000e0000 */
[----:B------:R-:W-:Y:S02]  /*1770*/  UIADD3 UR34, UPT, UPT, UR20, 0x6, URZ ;  /* 0x0000000614227890 */ /* 0x000fe4000fffe0ff */
[----:B------:R-:W-:Y:S10]  /*1780*/  UIADD3 UR32, UPT, UPT, UR14, 0x6, URZ ;  /* 0x000000060e207890 */ /* 0x000ff4000fffe0ff */
[----:B------:R1:W-:Y:S01]  /*1790*/  UTCQMMA gdesc[UR20], gdesc[UR14], tmem[UR12], tmem[UR22], idesc[UR23], tmem[UR4], UPT ;  /* 0x0004160e14007dea */ /* 0x0003e2000b80030c */
[----:B------:R1:W-:Y:S01]  /*17a0*/  UTCQMMA gdesc[UR26], gdesc[UR24], tmem[UR12], tmem[UR22], idesc[UR23], tmem[UR4], UPT ;  /* 0x000416181a007dea */ /* 0x0003e2000b80030c */
[----:B------:R1:W-:Y:S01]  /*17b0*/  UTCQMMA gdesc[UR30], gdesc[UR28], tmem[UR12], tmem[UR22], idesc[UR23], tmem[UR4], UPT ;  /* 0x0004161c1e007dea */ /* 0x0003e2000b80030c */
[----:B------:R1:W-:Y:S01]  /*17c0*/  UTCQMMA gdesc[UR34], gdesc[UR32], tmem[UR12], tmem[UR22], idesc[UR23], tmem[UR4], UPT ;  /* 0x0004162022007dea */ /* 0x0003e2000b80030c */
[----:B------:R1:W-:Y:S01]  /*17d0*/  UTCBAR [UR9], URZ ;  /* 0x000000ff090073e9 */ /* 0x0003e200080000ff */
[----:B------:R-:W-:Y:S05]  /*17e0*/  BRA.U UP0, `(.L_x_22) ;  /* 0x0000000100087547 */ /* 0x000fea000b800000 */
[----:B------:R2:W-:Y:S01]  /*17f0*/  UTCBAR [UR11], URZ ;  /* 0x000000ff0b0073e9 */ /* 0x0005e200080000ff */
[----:B------:R-:W-:Y:S01]  /*1800*/  NOP ;  /* 0x0000000000007918 */ /* 0x000fe20000000000 */
.L_x_22:
[----:B------:R-:W-:Y:S01]  /*1810*/  UISETP.NE.AND UP0, UPT, UR10, 0x3, UPT ;  /* 0x000000030a00788c */ /* 0x000fe2000bf05270 */
[----:B------:R-:W-:Y:S01]  /*1820*/  VIADD R7, R7, 0x2 ;  /* 0x0000000207077836 */ /* 0x000fe20000000000 */
[----:B------:R-:W-:Y:S02]  /*1830*/  UIADD3 UR10, UPT, UPT, UR10, 0x1, URZ ;  /* 0x000000010a0a7890 */ /* 0x000fe4000fffe0ff */
[----:B------:R-:W-:Y:S02]  /*1840*/  UIADD3 UR17, UPT, UPT, UR17, -0x2, URZ ;  /* 0xfffffffe11117890 */ /* 0x000fe4000fffe0ff */
[----:B-1----:R-:W-:Y:S02]  /*1850*/  USEL UR15, UR10, URZ, UP0 ;  /* 0x000000ff0a0f7287 */ /* 0x002fe40008000000 */
[----:B------:R-:W-:Y:S02]  /*1860*/  UISETP.NE.AND UP0, UPT, UR17, -0x2, UPT ;  /* 0xfffffffe1100788c */ /* 0x000fe4000bf05270 */
[----:B------:R-:W-:Y:S02]  /*1870*/  UIADD3 UR16, UPT, UPT, UR16, 0x2, URZ ;  /* 0x0000000210107890 */ /* 0x000fe4000fffe0ff */
[----:B------:R-:W-:Y:S04]  /*1880*/  ISETP.NE.AND P0, PT, RZ, UR15, PT ;  /* 0x0000000fff007c0c */ /* 0x000fe8000bf05270 */
[----:B------:R-:W-:Y:S04]  /*1890*/  SEL R5, RZ, 0x1, P0 ;  /* 0x00000001ff057807 */ /* 0x000fe80000000000 */
[----:B------:R-:W-:Y:S01]  /*18a0*/  LOP3.LUT R4, R4, R5, RZ, 0x3c, !PT ;  /* 0x0000000504047212 */ /* 0x000fe200078e3cff */
[----:B------:R-:W-:Y:S06]  /*18b0*/  BRA.U UP0, `(.L_x_23) ;  /* 0xfffffff9001c7547 */ /* 0x000fec000b83ffff */
[----:B------:R-:W-:-:S13]  /*18c0*/  ISETP.NE.AND P0, PT, R3, UR18, PT ;  /* 0x0000001203007c0c */ /* 0x000fda000bf05270 */
[----:B--2---:R-:W-:Y:S05]  /*18d0*/  @!P0 EXIT ;  /* 0x000000000000894d */ /* 0x004fea0003800000 */
[----:B------:R-:W-:Y:S01]  /*18e0*/  UIADD3 UR18, UPT, UPT, UR18, 0x1, URZ ;  /* 0x0000000112127890 */ /* 0x000fe2000fffe0ff */
[----:B------:R-:W-:Y:S11]  /*18f0*/  BRA `(.L_x_24) ;  /* 0xfffffff400c87947 */ /* 0x000ff6000383ffff */
.L_x_11:
[----:B------:R-:W-:-:S13]  /*1900*/  ELECT P0, URZ, PT ;  /* 0x0000000000ff782f */ /* 0x000fda0003800000 */
[----:B------:R-:W-:Y:S05]  /*1910*/  @!P0 BRA `(.L_x_13) ;  /* 0x00000018009c8947 */ /* 0x000fea0003800000 */
[----:B------:R-:W1:Y:S02]  /*1920*/  S2UR UR4, SR_CTAID.X ;  /* 0x00000000000479c3 */ /* 0x000e640000002500 */
[----:B-1----:R-:W-:-:S13]  /*1930*/  ISETP.LE.U32.AND P0, PT, R22, UR4, PT ;  /* 0x0000000416007c0c */ /* 0x002fda000bf03070 */
[----:B------:R-:W-:Y:S05]  /*1940*/  @P0 EXIT ;  /* 0x000000000000094d */ /* 0x000fea0003800000 */
[----:B------:R-:W1:Y:S01]  /*1950*/  S2R R0, SR_CgaCtaId ;  /* 0x0000000000007919 */ /* 0x000e620000008800 */
[----:B------:R-:W-:Y:S01]  /*1960*/  IMAD.U32 R5, RZ, RZ, UR4 ;  /* 0x00000004ff057e24 */ /* 0x000fe2000f8e00ff */
[----:B------:R-:W2:Y:S04]  /*1970*/  LDC.64 R8, c[0x0][0x348] ;  /* 0x0000d200ff087b82 */ /* 0x000ea80000000a00 */
[----:B------:R-:W-:Y:S02]  /*1980*/  LOP3.LUT R3, RZ, R5, RZ, 0x33, !PT ;  /* 0x00000005ff037212 */ /* 0x000fe400078e33ff */
[----:B------:R-:W-:-:S03]  /*1990*/  PRMT R4, R5, 0x7610, R4 ;  /* 0x0000761005047816 */ /* 0x000fc60000000004 */
[----:B------:R-:W-:Y:S01]  /*19a0*/  IMAD.IADD R2, R22, 0x1, R3 ;  /* 0x0000000116027824 */ /* 0x000fe200078e0203 */
[----:B------:R-:W-:-:S03]  /*19b0*/  MOV R3, 0x400 ;  /* 0x0000040000037802 */ /* 0x000fc60000000f00 */
[----:B------:R-:W-:-:S05]  /*19c0*/  IMAD.HI.U32 R2, R2, 0x7a44c6b, RZ ;  /* 0x07a44c6b02027827 */ /* 0x000fca00078e00ff */
[----:B------:R-:W-:-:S05]  /*19d0*/  SHF.R.U32.HI R2, RZ, 0x2, R2 ;  /* 0x00000002ff027819 */ /* 0x000fca0000011602 */
[----:B------:R-:W-:Y:S01]  /*19e0*/  IMAD.MOV R2, RZ, RZ, -R2 ;  /* 0x000000ffff027224 */ /* 0x000fe200078e0a02 */
[----:B-1----:R-:W-:-:S07]  /*19f0*/  LEA R0, R0, R3, 0x18 ;  /* 0x0000000300007211 */ /* 0x002fce00078ec0ff */
.L_x_41:
[----:B------:R-:W-:Y:S01]  /*1a00*/  SHF.R.U32.HI R14, RZ, 0x5, R5 ;  /* 0x00000005ff0e7819 */ /* 0x000fe20000011605 */
[----:B------:R-:W-:Y:S05]  /*1a10*/  YIELD ;  /* 0x0000000000007946 */ /* 0x000fea0003800000 */
[----:B------:R-:W-:Y:S02]  /*1a20*/  LOP3.LUT R14, R14, 0x7fffff0, RZ, 0xc0, !PT ;  /* 0x07fffff00e0e7812 */ /* 0x000fe400078ec0ff */
[----:B------:R-:W-:Y:S02]  /*1a30*/  LOP3.LUT R38, R4, 0x1ff, RZ, 0xc0, !PT ;  /* 0x000001ff04267812 */ /* 0x000fe400078ec0ff */
[----:B------:R-:W-:-:S02]  /*1a40*/  VIADDMNMX.U32 R35, R31, -R14, 0x10, PT ;  /* 0x000000101f237446 */ /* 0x000fc4000380080e */
[----:B-1234-:R-:W-:Y:S02]  /*1a50*/  MOV R6, 0x1a70 ;  /* 0x00001a7000067802 */ /* 0x01efe40000000f00 */
[----:B--2---:R-:W-:Y:S05]  /*1a60*/  CALL.REL.NOINC `($__internal_3_$__cuda_sm20_div_u16) ;  /* 0x0000003c00e87944 */ /* 0x004fea0003c00000 */
[----:B------:R-:W-:Y:S01]  /*1a70*/  IMAD.MOV.U32 R3, RZ, RZ, -0x80000000 ;  /* 0x80000000ff037424 */ /* 0x000fe200078e00ff */
[----:B------:R-:W-:Y:S01]  /*1a80*/  PRMT R35, R35, 0x9910, RZ ;  /* 0x0000991023237816 */ /* 0x000fe200000000ff */
[----:B------:R-:W-:Y:S01]  /*1a90*/  VIADD R25, R0, 0x31800 ;  /* 0x0003180000197836 */ /* 0x000fe20000000000 */
[C---:B------:R-:W-:Y:S01]  /*1aa0*/  PRMT R6, R36.reuse, 0x9910, RZ ;  /* 0x0000991024067816 */ /* 0x040fe200000000ff */
[----:B------:R-:W1:Y:S01]  /*1ab0*/  SYNCS.PHASECHK.TRANS64.TRYWAIT P4, [R0+URZ+0x31820], R3 ;  /* 0x03182003000075a7 */ /* 0x000e6200080811ff */
[----:B------:R-:W-:Y:S01]  /*1ac0*/  LOP3.LUT R10, R36, 0xffff, RZ, 0xc0, !PT ;  /* 0x0000ffff240a7812 */ /* 0x000fe200078ec0ff */
[----:B------:R-:W-:Y:S01]  /*1ad0*/  VIADD R24, R0, 0x30000 ;  /* 0x0003000000187836 */ /* 0x000fe20000000000 */
[C---:B------:R-:W-:Y:S01]  /*1ae0*/  IADD3 R36, P3, PT, R8.reuse, 0x40, RZ ;  /* 0x0000004008247810 */ /* 0x040fe20007f7e0ff */
[----:B------:R-:W-:Y:S01]  /*1af0*/  IMAD R6, R35, R6, RZ ;  /* 0x0000000623067224 */ /* 0x000fe200078e02ff */
[C---:B------:R-:W-:Y:S01]  /*1b00*/  IADD3 R32, P1, PT, R8.reuse, 0x140, RZ ;  /* 0x0000014008207810 */ /* 0x040fe20007f3e0ff */
[----:B------:R-:W-:Y:S01]  /*1b10*/  IMAD.MOV.U32 R23, RZ, RZ, 0xb580 ;  /* 0x0000b580ff177424 */ /* 0x000fe200078e00ff */
[C---:B------:R-:W-:Y:S01]  /*1b20*/  IADD3 R34, P2, PT, R8.reuse, 0xc0, RZ ;  /* 0x000000c008227810 */ /* 0x040fe20007f5e0ff */
[----:B------:R-:W-:Y:S01]  /*1b30*/  IMAD.MOV R6, RZ, RZ, -R6 ;  /* 0x000000ffff067224 */ /* 0x000fe200078e0a06 */
[----:B------:R-:W-:Y:S01]  /*1b40*/  IADD3 R28, P0, PT, R8, 0x1c0, RZ ;  /* 0x000001c0081c7810 */ /* 0x000fe20007f1e0ff */
[--C-:B------:R-:W-:Y:S01]  /*1b50*/  IMAD.X R37, RZ, RZ, R9.reuse, P3 ;  /* 0x000000ffff257224 */ /* 0x100fe200018e0609 */
[----:B------:R-:W-:Y:S01]  /*1b60*/  IADD3 R22, PT, PT, R0, 0x30800, RZ ;  /* 0x0003080000167810 */ /* 0x000fe20007ffe0ff */
[----:B------:R-:W-:Y:S01]  /*1b70*/  IMAD R10, R10, 0xe0, RZ ;  /* 0x000000e00a0a7824 */ /* 0x000fe200078e02ff */
[----:B------:R-:W-:Y:S01]  /*1b80*/  PRMT R7, R6, 0x7710, RZ ;  /* 0x0000771006077816 */ /* 0x000fe200000000ff */
[----:B------:R-:W-:Y:S01]  /*1b90*/  VIADD R6, R0, 0x14000 ;  /* 0x0001400000067836 */ /* 0x000fe20000000000 */
[----:B------:R-:W-:Y:S01]  /*1ba0*/  IADD3.X R35, PT, PT, RZ, R9, RZ, P2, !PT ;  /* 0x00000009ff237210 */ /* 0x000fe200017fe4ff */
[----:B------:R-:W-:Y:S01]  /*1bb0*/  IMAD.X R33, RZ, RZ, R9, P1 ;  /* 0x000000ffff217224 */ /* 0x000fe200008e0609 */
[----:B------:R-:W-:-:S02]  /*1bc0*/  IADD3 R7, PT, PT, R38, R7, RZ ;  /* 0x0000000726077210 */ /* 0x000fc40007ffe0ff */
[----:B------:R-:W-:Y:S02]  /*1bd0*/  IADD3.X R29, PT, PT, RZ, R9, RZ, P0, !PT ;  /* 0x00000009ff1d7210 */ /* 0x000fe400007fe4ff */
[----:B------:R-:W-:Y:S02]  /*1be0*/  LOP3.LUT R11, R7, 0xffff, RZ, 0xc0, !PT ;  /* 0x0000ffff070b7812 */ /* 0x000fe400078ec0ff */
[----:B------:R-:W-:-:S03]  /*1bf0*/  IADD3 R7, PT, PT, R0, 0x4000, RZ ;  /* 0x0000400000077810 */ /* 0x000fc60007ffe0ff */
[----:B------:R-:W-:Y:S01]  /*1c00*/  IMAD.IADD R11, R14, 0x1, R11 ;  /* 0x000000010e0b7824 */ /* 0x000fe200078e020b */
[----:B-1----:R-:W-:Y:S06]  /*1c10*/  @!P4 BRA `(.L_x_25) ;  /* 0x0000003400c0c947 */ /* 0x002fec0003800000 */
.L_x_78:
[----:B------:R-:W-:Y:S01]  /*1c20*/  IMAD.SHL.U32 R11, R11, 0x80, RZ ;  /* 0x000000800b0b7824 */ /* 0x000fe200078e00ff */
[----:B------:R-:W-:Y:S01]  /*1c30*/  R2UR UR13, R25 ;  /* 0x00000000190d72ca */ /* 0x000fe200000e0000 */
[----:B------:R-:W-:Y:S01]  /*1c40*/  UMOV UR14, URZ ;  /* 0x000000ff000e7c82 */ /* 0x000fe20008000000 */
[----:B------:R-:W-:Y:S01]  /*1c50*/  R2UR UR28, R36 ;  /* 0x00000000241c72ca */ /* 0x000fe200000e0000 */
[----:B------:R-:W-:Y:S01]  /*1c60*/  UMOV UR20, 0x0 ;  /* 0x0000000000147882 */ /* 0x000fe20000000000 */
[----:B------:R-:W-:Y:S01]  /*1c70*/  R2UR UR29, R37 ;  /* 0x00000000251d72ca */ /* 0x000fe200000e0000 */
[----:B------:R-:W-:Y:S01]  /*1c80*/  UMOV UR21, 0x10000000 ;  /* 0x1000000000157882 */ /* 0x000fe20000000000 */
[----:B------:R-:W-:Y:S01]  /*1c90*/  R2UR UR12, R7 ;  /* 0x00000000070c72ca */ /* 0x000fe200000e0000 */
[----:B------:R-:W-:Y:S01]  /*1ca0*/  UMOV UR11, URZ ;  /* 0x000000ff000b7c82 */ /* 0x000fe20008000000 */
[----:B------:R-:W-:Y:S01]  /*1cb0*/  R2UR UR15, R11 ;  /* 0x000000000b0f72ca */ /* 0x000fe200000e0000 */
[----:B------:R-:W-:Y:S01]  /*1cc0*/  UMOV UR18, UR14 ;  /* 0x0000000e00127c82 */ /* 0x000fe20008000000 */
        /* <DEDUP_REMOVED lines=9> */
[----:B------:R-:W-:Y:S01]  /*1d60*/  VIADD R21, R0, 0x8000 ;  /* 0x0000800000157836 */ /* 0x000fe20000000000 */
[----:B------:R-:W-:Y:S01]  /*1d70*/  R2UR UR25, R33 ;  /* 0x00000000211972ca */ /* 0x000fe200000e0000 */
[----:B------:R2:W-:Y:S01]  /*1d80*/  UTMALDG.2D [UR12], [UR28], desc[UR20] ;  /* 0x0000140c1c0075b4 */ /* 0x0005e20008009000 */
[----:B------:R-:W-:Y:S01]  /*1d90*/  R2UR UR8, R24 ;  /* 0x00000000180872ca */ /* 0x000fe200000e0000 */
[----:B------:R-:W-:Y:S01]  /*1da0*/  UMOV UR10, UR15 ;  /* 0x0000000f000a7c82 */ /* 0x000fe20008000000 */
[----:B------:R-:W-:Y:S01]  /*1db0*/  R2UR UR22, R28 ;  /* 0x000000001c1672ca */ /* 0x000fe200000e0000 */
[----:B------:R-:W-:Y:S01]  /*1dc0*/  VIADD R20, R0, 0x31808 ;  /* 0x0003180800147836 */ /* 0x000fe20000000000 */
[----:B------:R-:W-:Y:S01]  /*1dd0*/  R2UR UR23, R29 ;  /* 0x000000001d1772ca */ /* 0x000fe200000e0000 */
[----:B------:R-:W-:Y:S01]  /*1de0*/  UMOV UR6, UR19 ;  /* 0x0000001300067c82 */ /* 0x000fe20008000000 */
[----:B------:R-:W-:Y:S01]  /*1df0*/  R2UR UR4, R22 ;  /* 0x00000000160472ca */ /* 0x000fe200000e0000 */
[----:B------:R2:W-:Y:S01]  /*1e00*/  UTMALDG.2D [UR16], [UR26], desc[UR20] ;  /* 0x000014101a0075b4 */ /* 0x0005e20008009000 */
[----:B------:R-:W-:-:S05]  /*1e10*/  VIADD R18, R0, 0x1b000 ;  /* 0x0001b00000127836 */ /* 0x000fca0000000000 */
[----:B------:R2:W-:Y:S06]  /*1e20*/  UTMALDG.2D [UR8], [UR24], desc[UR20] ;  /* 0x00001408180075b4 */ /* 0x0005ec0008009000 */
[----:B------:R2:W-:Y:S01]  /*1e30*/  UTMALDG.2D [UR4], [UR22], desc[UR20] ;  /* 0x00001404160075b4 */ /* 0x0005e20008009000 */
[----:B------:R2:W-:Y:S01]  /*1e40*/  SYNCS.ARRIVE.TRANS64 RZ, [R0+URZ+0x31800], R23 ;  /* 0x0318001700ff79a7 */ /* 0x0005e200080000ff */
[----:B------:R-:W3:Y:S02]  /*1e50*/  SYNCS.PHASECHK.TRANS64.TRYWAIT P0, [R0+URZ+0x31828], R3 ;  /* 0x03182803000075a7 */ /* 0x000ee400080011ff */
[----:B--23--:R-:W-:Y:S05]  /*1e60*/  @!P0 BRA `(.L_x_26) ;  /* 0x0000003400488947 */ /* 0x00cfea0003800000 */
.L_x_79:
[----:B------:R-:W-:Y:S01]  /*1e70*/  R2UR UR9, R20 ;  /* 0x00000000140972ca */ /* 0x000fe200000e0000 */
[----:B------:R-:W-:Y:S01]  /*1e80*/  IMAD.MOV.U32 R19, RZ, RZ, 0xb000 ;  /* 0x0000b000ff137424 */ /* 0x000fe200078e00ff */
[----:B------:R-:W-:Y:S01]  /*1e90*/  R2UR UR16, R36 ;  /* 0x00000000241072ca */ /* 0x000fe200000e0000 */
[----:B------:R-:W-:Y:S01]  /*1ea0*/  UMOV UR14, 0x0 ;  /* 0x00000000000e7882 */ /* 0x000fe20000000000 */
[----:B------:R-:W-:Y:S01]  /*1eb0*/  R2UR UR17, R37 ;  /* 0x00000000251172ca */ /* 0x000fe200000e0000 */
[----:B------:R-:W-:Y:S01]  /*1ec0*/  UMOV UR15, 0x10000000 ;  /* 0x10000000000f7882 */ /* 0x000fe20000000000 */
[----:B------:R-:W-:Y:S01]  /*1ed0*/  R2UR UR11, R11 ;  /* 0x000000000b0b72ca */ /* 0x000fe200000e0000 */
[----:B------:R-:W-:Y:S01]  /*1ee0*/  UMOV UR10, 0x80 ;  /* 0x00000080000a7882 */ /* 0x000fe20000000000 */
[----:B------:R-:W-:Y:S01]  /*1ef0*/  R2UR UR8, R21 ;  /* 0x00000000150872ca */ /* 0x000fe200000e0000 */
[----:B------:R-:W-:Y:S01]  /*1f00*/  UMOV UR6, 0x80 ;  /* 0x0000008000067882 */ /* 0x000fe20000000000 */
[----:B------:R-:W-:Y:S01]  /*1f10*/  R2UR UR12, R34 ;  /* 0x00000000220c72ca */ /* 0x000fe200000e0000 */
[----:B------:R-:W-:Y:S01]  /*1f20*/  VIADD R17, R0, 0xc000 ;  /* 0x0000c00000117836 */ /* 0x000fe20000000000 */
[----:B------:R-:W-:Y:S01]  /*1f30*/  R2UR UR13, R35 ;  /* 0x00000000230d72ca */ /* 0x000fe200000e0000 */
[----:B------:R-:W-:Y:S01]  /*1f40*/  UMOV UR5, UR9 ;  /* 0x0000000900057c82 */ /* 0x000fe20008000000 */
[----:B------:R-:W-:Y:S01]  /*1f50*/  R2UR UR7, R10 ;  /* 0x000000000a0772ca */ /* 0x000fe200000e0000 */
[----:B------:R-:W-:Y:S01]  /*1f60*/  VIADD R16, R0, 0x31810 ;  /* 0x0003181000107836 */ /* 0x000fe20000000000 */
[----:B------:R-:W-:Y:S01]  /*1f70*/  R2UR UR4, R18 ;  /* 0x00000000120472ca */ /* 0x000fe200000e0000 */
[----:B------:R-:W-:-:S04]  /*1f80*/  VIADD R15, R0, 0x22000 ;  /* 0x00022000000f7836 */ /* 0x000fc80000000000 */
[----:B------:R2:W-:Y:S08]  /*1f90*/  UTMALDG.2D [UR8], [UR16], desc[UR14] ;  /* 0x00000e08100075b4 */ /* 0x0005f00008009000 */
[----:B------:R2:W-:Y:S01]  /*1fa0*/  UTMALDG.2D [UR4], [UR12], desc[UR14] ;  /* 0x00000e040c0075b4 */ /* 0x0005e20008009000 */
[----:B------:R2:W-:Y:S01]  /*1fb0*/  SYNCS.ARRIVE.TRANS64 RZ, [R0+URZ+0x31808], R19 ;  /* 0x0318081300ff79a7 */ /* 0x0005e200080000ff */
[----:B------:R-:W3:Y:S02]  /*1fc0*/  SYNCS.PHASECHK.TRANS64.TRYWAIT P0, [R0+URZ+0x31830], R3 ;  /* 0x03183003000075a7 */ /* 0x000ee400080011ff */
[----:B--23--:R-:W-:Y:S05]  /*1fd0*/  @!P0 BRA `(.L_x_27) ;  /* 0x0000003400088947 */ /* 0x00cfea0003800000 */
.L_x_80:
        /* <DEDUP_REMOVED lines=11> */
[----:B-1----:R-:W-:Y:S01]  /*2090*/  VIADD R13, R0, 0x31818 ;  /* 0x00031818000d7836 */ /* 0x002fe20000000000 */
[----:B------:R-:W-:Y:S01]  /*20a0*/  R2UR UR13, R35 ;  /* 0x00000000230d72ca */ /* 0x000fe200000e0000 */
[----:B------:R-:W-:Y:S01]  /*20b0*/  UMOV UR5, UR9 ;  /* 0x0000000900057c82 */ /* 0x000fe20008000000 */
[----:B------:R-:W-:Y:S01]  /*20c0*/  R2UR UR7, R10 ;  /* 0x000000000a0772ca */ /* 0x000fe200000e0000 */
[----:B------:R-:W-:Y:S01]  /*20d0*/  VIADD R12, R0, 0x29000 ;  /* 0x00029000000c7836 */ /* 0x000fe20000000000 */
[----:B------:R-:W-:-:S05]  /*20e0*/  R2UR UR4, R15 ;  /* 0x000000000f0472ca */ /* 0x000fca00000e0000 */
[----:B------:R1:W-:Y:S08]  /*20f0*/  UTMALDG.2D [UR8], [UR16], desc[UR14] ;  /* 0x00000e08100075b4 */ /* 0x0003f00008009000 */
[----:B------:R1:W-:Y:S01]  /*2100*/  UTMALDG.2D [UR4], [UR12], desc[UR14] ;  /* 0x00000e040c0075b4 */ /* 0x0003e20008009000 */
[----:B------:R1:W-:Y:S01]  /*2110*/  SYNCS.ARRIVE.TRANS64 RZ, [R0+URZ+0x31810], R19 ;  /* 0x0318101300ff79a7 */ /* 0x0003e200080000ff */
[----:B------:R-:W2:Y:S02]  /*2120*/  SYNCS.PHASECHK.TRANS64.TRYWAIT P0, [R0+URZ+0x31838], R3 ;  /* 0x03183803000075a7 */ /* 0x000ea400080011ff */
[----:B-12---:R-:W-:Y:S05]  /*2130*/  @!P0 BRA `(.L_x_28) ;  /* 0x0000003000cc8947 */ /* 0x006fea0003800000 */
.L_x_81:
        /* <DEDUP_REMOVED lines=8> */
[----:B------:R-:W-:Y:S02]  /*21c0*/  R2UR UR8, R14 ;  /* 0x000000000e0872ca */ /* 0x000fe400000e0000 */
[----:B------:R-:W-:-:S02]  /*21d0*/  R2UR UR12, R34 ;  /* 0x00000000220c72ca */ /* 0x000fc400000e0000 */
[----:B------:R-:W-:Y:S01]  /*21e0*/  R2UR UR13, R35 ;  /* 0x00000000230d72ca */ /* 0x000fe200000e0000 */
[----:B------:R-:W-:Y:S01]  /*21f0*/  UMOV UR5, UR9 ;  /* 0x0000000900057c82 */ /* 0x000fe20008000000 */
[----:B------:R-:W-:Y:S02]  /*2200*/  R2UR UR7, R10 ;  /* 0x000000000a0772ca */ /* 0x000fe400000e0000 */
[----:B------:R-:W-:-:S05]  /*2210*/  R2UR UR4, R12 ;  /* 0x000000000c0472ca */ /* 0x000fca00000e0000 */
[----:B------:R2:W-:Y:S08]  /*2220*/  UTMALDG.2D [UR8], [UR16], desc[UR14] ;  /* 0x00000e08100075b4 */ /* 0x0005f00008009000 */
[----:B------:R2:W-:Y:S01]  /*2230*/  UTMALDG.2D [UR4], [UR12], desc[UR14] ;  /* 0x00000e040c0075b4 */ /* 0x0005e20008009000 */
[----:B------:R2:W-:Y:S01]  /*2240*/  SYNCS.ARRIVE.TRANS64 RZ, [R0+URZ+0x31818], R19 ;  /* 0x0318181300ff79a7 */ /* 0x0005e200080000ff */
[----:B------:R-:W3:Y:S02]  /*2250*/  SYNCS.PHASECHK.TRANS64.TRYWAIT P0, [R0+URZ+0x31820], RZ ;  /* 0x031820ff000075a7 */ /* 0x000ee400080011ff */
[----:B--23--:R-:W-:Y:S05]  /*2260*/  @!P0 BRA `(.L_x_29) ;  /* 0x00000030009c8947 */ /* 0x00cfea0003800000 */
.L_x_82:
        /* <DEDUP_REMOVED lines=13> */
[----:B------:R-:W-:Y:S01]  /*2340*/  UMOV UR13, UR17 ;  /* 0x00000011000d7c82 */ /* 0x000fe20008000000 */
[----:B------:R-:W-:Y:S01]  /*2350*/  R2UR UR12, R6 ;  /* 0x00000000060c72ca */ /* 0x000fe200000e0000 */
[----:B------:R-:W-:Y:S01]  /*2360*/  UMOV UR9, UR17 ;  /* 0x0000001100097c82 */ /* 0x000fe20008000000 */
[----:B------:R-:W-:Y:S01]  /*2370*/  R2UR UR15, R10 ;  /* 0x000000000a0f72ca */ /* 0x000fe200000e0000 */
[----:B------:R-:W-:Y:S01]  /*2380*/  UMOV UR5, UR17 ;  /* 0x0000001100057c82 */ /* 0x000fe20008000000 */
[----:B------:R-:W-:-:S02]  /*2390*/  R2UR UR22, R32 ;  /* 0x00000000201672ca */ /* 0x000fc400000e0000 */
[----:B------:R-:W-:Y:S01]  /*23a0*/  R2UR UR23, R33 ;  /* 0x00000000211772ca */ /* 0x000fe200000e0000 */
[----:B------:R3:W-:Y:S01]  /*23b0*/  UTMALDG.2D [UR16], [UR28], desc[UR24] ;  /* 0x000018101c0075b4 */ /* 0x0007e20008009000 */
[----:B------:R-:W-:Y:S01]  /*23c0*/  R2UR UR8, R24 ;  /* 0x00000000180872ca */ /* 0x000fe200000e0000 */
[----:B------:R-:W-:Y:S01]  /*23d0*/  UMOV UR10, UR19 ;  /* 0x00000013000a7c82 */ /* 0x000fe20008000000 */
[----:B------:R-:W-:Y:S02]  /*23e0*/  R2UR UR20, R28 ;  /* 0x000000001c1472ca */ /* 0x000fe400000e0000 */
[----:B------:R-:W-:Y:S02]  /*23f0*/  R2UR UR21, R29 ;  /* 0x000000001d1572ca */ /* 0x000fe400000e0000 */
[----:B------:R-:W-:Y:S01]  /*2400*/  R2UR UR4, R22 ;  /* 0x00000000160472ca */ /* 0x000fe200000e0000 */
[----:B------:R3:W-:Y:S01]  /*2410*/  UTMALDG.2D [UR12], [UR26], desc[UR24] ;  /* 0x0000180c1a0075b4 */ /* 0x0007e20008009000 */
[----:B------:R-:W-:-:S05]  /*2420*/  UMOV UR6, UR15 ;  /* 0x0000000f00067c82 */ /* 0x000fca0008000000 */
[----:B------:R3:W-:Y:S06]  /*2430*/  UTMALDG.2D [UR8], [UR22], desc[UR24] ;  /* 0x00001808160075b4 */ /* 0x0007ec0008009000 */
[----:B------:R3:W-:Y:S01]  /*2440*/  UTMALDG.2D [UR4], [UR20], desc[UR24] ;  /* 0x00001804140075b4 */ /* 0x0007e20008009000 */
[----:B------:R3:W-:Y:S01]  /*2450*/  SYNCS.ARRIVE.TRANS64 RZ, [R0+URZ+0x31800], R23 ;  /* 0x0318001700ff79a7 */ /* 0x0007e200080000ff */
[----:B------:R-:W4:Y:S02]  /*2460*/  SYNCS.PHASECHK.TRANS64.TRYWAIT P0, [R0+URZ+0x31828], RZ ;  /* 0x031828ff000075a7 */ /* 0x000f2400080011ff */
[----:B---34-:R-:W-:Y:S05]  /*2470*/  @!P0 BRA `(.L_x_30) ;  /* 0x00000030002c8947 */ /* 0x018fea0003800000 */
.L_x_83:
        /* <DEDUP_REMOVED lines=17> */
[----:B------:R-:W5:Y:S02]  /*2590*/  SYNCS.PHASECHK.TRANS64.TRYWAIT P0, [R0+URZ+0x31830], RZ ;  /* 0x031830ff000075a7 */ /* 0x000f6400080011ff */
[----:B----45:R-:W-:Y:S05]  /*25a0*/  @!P0 BRA `(.L_x_31) ;  /* 0x0000002c00f48947 */ /* 0x030fea0003800000 */
.L_x_84:
        /* <DEDUP_REMOVED lines=17> */
[----:B------:R-:W1:Y:S02]  /*26c0*/  SYNCS.PHASECHK.TRANS64.TRYWAIT P0, [R0+URZ+0x31838], RZ ;  /* 0x031838ff000075a7 */ /* 0x000e6400080011ff */
[----:B-1---5:R-:W-:Y:S05]  /*26d0*/  @!P0 BRA `(.L_x_32) ;  /* 0x0000002c00bc8947 */ /* 0x022fea0003800000 */
.L_x_85:
        /* <DEDUP_REMOVED lines=17> */
[----:B------:R-:W1:Y:S02]  /*27f0*/  SYNCS.PHASECHK.TRANS64.TRYWAIT P0, [R0+URZ+0x31820], R3 ;  /* 0x03182003000075a7 */ /* 0x000e6400080011ff */
[----:B-1---5:R-:W-:Y:S05]  /*2800*/  @!P0 BRA `(.L_x_33) ;  /* 0x0000002c00848947 */ /* 0x022fea0003800000 */
.L_x_86:
        /* <DEDUP_REMOVED lines=31> */
[----:B------:R-:W1:Y:S02]  /*2a00*/  SYNCS.PHASECHK.TRANS64.TRYWAIT P0, [R0+URZ+0x31828], R3 ;  /* 0x03182803000075a7 */ /* 0x000e6400080011ff */
[----:B-1---5:R-:W-:Y:S05]  /*2a10*/  @!P0 BRA `(.L_x_34) ;  /* 0x0000002c001c8947 */ /* 0x022fea0003800000 */
.L_x_87:
        /* <DEDUP_REMOVED lines=19> */
.L_x_88:
        /* <DEDUP_REMOVED lines=19> */
.L_x_89:
        /* <DEDUP_REMOVED lines=19> */
.L_x_90:
        /* <DEDUP_REMOVED lines=31> */
[----:B------:R-:W1:Y:S02]  /*2fa0*/  SYNCS.PHASECHK.TRANS64.TRYWAIT P0, [R0+URZ+0x31828], RZ ;  /* 0x031828ff000075a7 */ /* 0x000e6400080011ff */
[----:B-1---5:R-:W-:Y:S05]  /*2fb0*/  @!P0 BRA `(.L_x_38) ;  /* 0x00000028001c8947 */ /* 0x022fea0003800000 */
.L_x_91:
        /* <DEDUP_REMOVED lines=19> */
.L_x_92:
        /* <DEDUP_REMOVED lines=19> */
.L_x_93:
[----:B------:R-:W-:Y:S01]  /*3220*/  VIADD R2, R2, 0x1 ;  /* 0x0000000102027836 */ /* 0x000fe20000000000 */
        /* <DEDUP_REMOVED lines=13> */
[----:B------:R-:W-:Y:S02]  /*3300*/  R2UR UR7, R10 ;  /* 0x000000000a0772ca */ /* 0x000fe400000e0000 */
[----:B------:R-:W-:-:S03]  /*3310*/  ISETP.NE.AND P0, PT, R2, 0x1, PT ;  /* 0x000000010200780c */ /* 0x000fc60003f05270 */
[----:B------:R5:W-:Y:S08]  /*3320*/  UTMALDG.2D [UR8], [UR16], desc[UR14] ;  /* 0x00000e08100075b4 */ /* 0x000bf00008009000 */
[----:B------:R5:W-:Y:S01]  /*3330*/  UTMALDG.2D [UR4], [UR12], desc[UR14] ;  /* 0x00000e040c0075b4 */ /* 0x000be20008009000 */
[----:B------:R5:W-:Y:S02]  /*3340*/  SYNCS.ARRIVE.TRANS64 RZ, [R0+URZ+0x31818], R19 ;  /* 0x0318181300ff79a7 */ /* 0x000be400080000ff */
[----:B-----5:R-:W-:Y:S05]  /*3350*/  @!P0 EXIT ;  /* 0x000000000000894d */ /* 0x020fea0003800000 */
[----:B------:R-:W-:Y:S02]  /*3360*/  IADD3 R4, PT, PT, R4, 0x86, RZ ;  /* 0x0000008604047810 */ /* 0x000fe40007ffe0ff */
[----:B------:R-:W-:Y:S01]  /*3370*/  IADD3 R5, PT, PT, R5, 0x86, RZ ;  /* 0x0000008605057810 */ /* 0x000fe20007ffe0ff */
[----:B------:R-:W-:Y:S06]  /*3380*/  BRA `(.L_x_41) ;  /* 0xffffffe4009c7947 */ /* 0x000fec000383ffff */
.L_x_13:
[----:B------:R-:W-:-:S04]  /*3390*/  LOP3.LUT R0, R3, 0xfffffffc, RZ, 0xc0, !PT ;  /* 0xfffffffc03007812 */ /* 0x000fc800078ec0ff */
[----:B------:R-:W-:-:S13]  /*33a0*/  ISETP.NE.AND P0, PT, R0, 0x4, PT ;  /* 0x000000040000780c */ /* 0x000fda0003f05270 */
[----:B-1----:R-:W-:Y:S05]  /*33b0*/  @P0 EXIT ;  /* 0x000000000000094d */ /* 0x002fea0003800000 */
[----:B------:R-:W1:Y:S01]  /*33c0*/  S2R R0, SR_CgaCtaId ;  /* 0x0000000000007919 */ /* 0x000e620000008800 */
[----:B------:R-:W-:-:S04]  /*33d0*/  MOV R5, 0x400 ;  /* 0x0000040000057802 */ /* 0x000fc80000000f00 */
[----:B-1----:R-:W-:-:S05]  /*33e0*/  LEA R0, R0, R5, 0x18 ;  /* 0x0000000500007211 */ /* 0x002fca00078ec0ff */
[----:B------:R-:W1:Y:S02]  /*33f0*/  LDS R2, [R0+0x31880] ;  /* 0x0318800000027984 */ /* 0x000e640000000800 */
[----:B-1----:R-:W-:-:S13]  /*3400*/  ISETP.NE.AND P0, PT, R2, RZ, PT ;  /* 0x000000ff0200720c */ /* 0x002fda0003f05270 */
[----:B------:R-:W-:Y:S05]  /*3410*/  @!P0 BRA `(.L_x_42) ;  /* 0x0000000000048947 */ /* 0x000fea0003800000 */
[----:B------:R-:W-:Y:S05]  /*3420*/  BPT.TRAP 0x1 ;  /* 0x000000040000795c */ /* 0x000fea0000300000 */
.L_x_42:
[----:B------:R-:W1:Y:S01]  /*3430*/  S2UR UR4, SR_CTAID.X ;  /* 0x00000000000479c3 */ /* 0x000e620000002500 */
[----:B------:R-:W-:Y:S02]  /*3440*/  IADD3 R3, PT, PT, R3, -0x4, RZ ;  /* 0xfffffffc03037810 */ /* 0x000fe40007ffe0ff */
[----:B-1----:R-:W-:-:S13]  /*3450*/  ISETP.LE.U32.AND P0, PT, R22, UR4, PT ;  /* 0x0000000416007c0c */ /* 0x002fda000bf03070 */
[----:B------:R-:W-:Y:S05]  /*3460*/  @P0 BRA `(.L_x_43) ;  /* 0x0000001800b80947 */ /* 0x000fea0003800000 */
[----:B------:R-:W-:Y:S01]  /*3470*/  IMAD.U32 R29, RZ, RZ, UR4 ;  /* 0x00000004ff1d7e24 */ /* 0x000fe2000f8e00ff */
[----:B------:R-:W-:Y:S01]  /*3480*/  MOV R20, 0xffffffff ;  /* 0xffffffff00147802 */ /* 0x000fe20000000f00 */
[----:B------:R-:W-:Y:S02]  /*3490*/  IMAD.SHL.U32 R2, R21, 0x4, RZ ;  /* 0x0000000415027824 */ /* 0x000fe400078e00ff */
[----:B------:R-:W-:Y:S01]  /*34a0*/  IMAD.SHL.U32 R30, R3, 0x800, RZ ;  /* 0x00000800031e7824 */ /* 0x000fe200078e00ff */
[----:B------:R-:W-:Y:S01]  /*34b0*/  LOP3.LUT R5, RZ, R29, RZ, 0x33, !PT ;  /* 0x0000001dff057212 */ /* 0x000fe200078e33ff */
[C---:B------:R-:W-:Y:S01]  /*34c0*/  VIADD R26, R2.reuse, 0x1 ;  /* 0x00000001021a7836 */ /* 0x040fe20000000000 */
[----:B------:R-:W-:Y:S01]  /*34d0*/  SHF.R.U32.HI R28, RZ, 0x3, R2 ;  /* 0x00000003ff1c7819 */ /* 0x000fe20000011602 */
[C---:B------:R-:W-:Y:S01]  /*34e0*/  VIADD R4, R2.reuse, 0x2 ;  /* 0x0000000202047836 */ /* 0x040fe20000000000 */
[----:B------:R-:W-:Y:S01]  /*34f0*/  IADD3 R24, PT, PT, R2, 0x3, RZ ;  /* 0x0000000302187810 */ /* 0x000fe20007ffe0ff */
[----:B------:R-:W-:Y:S01]  /*3500*/  IMAD.IADD R22, R22, 0x1, R5 ;  /* 0x0000000116167824 */ /* 0x000fe200078e0205 */
[----:B------:R-:W-:Y:S01]  /*3510*/  LOP3.LUT R5, R28, 0x3, RZ, 0xc0, !PT ;  /* 0x000000031c057812 */ /* 0x000fe200078ec0ff */
[----:B------:R-:W-:Y:S01]  /*3520*/  IMAD.MOV.U32 R21, RZ, RZ, RZ ;  /* 0x000000ffff157224 */ /* 0x000fe200078e00ff */
[----:B------:R-:W-:Y:S01]  /*3530*/  PRMT R23, R29, 0x7610, R23 ;  /* 0x000076101d177816 */ /* 0x000fe20000000017 */
[----:B------:R-:W-:Y:S01]  /*3540*/  IMAD.HI.U32 R22, R22, 0x7a44c6b, RZ ;  /* 0x07a44c6b16167827 */ /* 0x000fe200078e00ff */
[----:B------:R-:W-:-:S02]  /*3550*/  LOP3.LUT R26, R5, 0x5, R26, 0x78, !PT ;  /* 0x00000005051a7812 */ /* 0x000fc400078e781a */
[C---:B------:R-:W-:Y:S02]  /*3560*/  LOP3.LUT R25, R5.reuse, 0x6, R4, 0x78, !PT ;  /* 0x0000000605197812 */ /* 0x040fe400078e7804 */
[----:B------:R-:W-:Y:S02]  /*3570*/  SHF.R.U32.HI R22, RZ, 0x2, R22 ;  /* 0x00000002ff167819 */ /* 0x000fe40000011616 */
[C---:B------:R-:W-:Y:S02]  /*3580*/  LOP3.LUT R27, R5.reuse, 0x4, R2, 0xf8, !PT ;  /* 0x00000004051b7812 */ /* 0x040fe400078ef802 */
[----:B------:R-:W-:Y:S01]  /*3590*/  LOP3.LUT R24, R5, 0x7, R24, 0x78, !PT ;  /* 0x0000000705187812 */ /* 0x000fe200078e7818 */
[----:B------:R-:W-:-:S07]  /*35a0*/  IMAD.MOV R22, RZ, RZ, -R22 ;  /* 0x000000ffff167224 */ /* 0x000fce00078e0a16 */
.L_x_66:
[----:B------:R-:W-:Y:S01]  /*35b0*/  VIADD R20, R20, 0x1 ;  /* 0x0000000114147836 */ /* 0x000fe20000000000 */
[----:B------:R-:W-:Y:S05]  /*35c0*/  YIELD ;  /* 0x0000000000007946 */ /* 0x000fea0003800000 */
[----:B--2---:R-:W-:Y:S01]  /*35d0*/  IMAD.SHL.U32 R7, R20, 0x8, RZ ;  /* 0x0000000814077824 */ /* 0x004fe200078e00ff */
[----:B------:R-:W-:Y:S01]  /*35e0*/  SHF.R.U32.HI R5, RZ, 0x1, R20 ;  /* 0x00000001ff057819 */ /* 0x000fe20000011614 */
[----:B------:R-:W-:Y:S01]  /*35f0*/  VIADD R22, R22, 0x1 ;  /* 0x0000000116167836 */ /* 0x000fe20000000000 */
[----:B------:R-:W-:Y:S02]  /*3600*/  SHF.R.U32.HI R40, RZ, 0x5, R29 ;  /* 0x00000005ff287819 */ /* 0x000fe4000001161d */
[----:B------:R-:W-:-:S02]  /*3610*/  LOP3.LUT R7, R7, 0x8, RZ, 0xc0, !PT ;  /* 0x0000000807077812 */ /* 0x000fc400078ec0ff */
[----:B------:R-:W-:Y:S02]  /*3620*/  LOP3.LUT R5, R5, 0x1, RZ, 0xc0, !PT ;  /* 0x0000000105057812 */ /* 0x000fe400078ec0ff */
[----:B------:R-:W-:Y:S01]  /*3630*/  ISETP.NE.AND P1, PT, R3, RZ, PT ;  /* 0x000000ff0300720c */ /* 0x000fe20003f25270 */
[----:B------:R-:W-:Y:S01]  /*3640*/  IMAD.IADD R2, R0, 0x1, R7 ;  /* 0x0000000100027824 */ /* 0x000fe200078e0207 */
[----:B------:R-:W-:Y:S01]  /*3650*/  ISETP.NE.AND P0, PT, R22, 0x1, PT ;  /* 0x000000011600780c */ /* 0x000fe20003f05270 */
[----:B------:R-:W-:Y:S01]  /*3660*/  IMAD.U32 R5, R5, -0x80000000, RZ ;  /* 0x8000000005057824 */ /* 0x000fe200078e00ff */
[----:B------:R-:W-:-:S03]  /*3670*/  LOP3.LUT R40, R40, 0x7fffff0, RZ, 0xc0, !PT ;  /* 0x07fffff028287812 */ /* 0x000fc600078ec0ff */
[----:B------:R-:W1:Y:S02]  /*3680*/  SYNCS.PHASECHK.TRANS64.TRYWAIT P2, [R2+URZ+0x31860], R5 ;  /* 0x03186005020075a7 */ /* 0x000e6400080411ff */
[----:B-1----:R-:W-:Y:S06]  /*3690*/  @!P2 BRA `(.L_x_44) ;  /* 0x0000002000a0a947 */ /* 0x002fec0003800000 */
.L_x_95:
[----:B------:R-:W-:Y:S01]  /*36a0*/  NOP ;  /* 0x0000000000007918 */ /* 0x000fe20000000000 */
[----:B------:R-:W-:Y:S02]  /*36b0*/  LOP3.LUT R38, R23, 0x1ff, RZ, 0xc0, !PT ;  /* 0x000001ff17267812 */ /* 0x000fe400078ec0ff */
[----:B------:R-:W-:Y:S02]  /*36c0*/  LOP3.LUT R4, R20, 0x1, RZ, 0xc0, !PT ;  /* 0x0000000114047812 */ /* 0x000fe400078ec0ff */
[----:B------:R-:W-:Y:S01]  /*36d0*/  VIADDMNMX.U32 R35, R31, -R40, 0x10, PT ;  /* 0x000000101f237446 */ /* 0x000fe20003800828 */
[----:B------:R-:W-:Y:S05]  /*36e0*/  @P1 BRA `(.L_x_45) ;  /* 0x0000000000041947 */ /* 0x000fea0003800000 */
[----:B------:R-:W-:-:S04]  /*36f0*/  DEPBAR.LE SB0, 0x1 ;  /* 0x000080400000791a */ /* 0x000fc80000000000 */
.L_x_45:
[----:B------:R-:W-:Y:S02]  /*3700*/  MOV R6, 0x3720 ;  /* 0x0000372000067802 */ /* 0x000fe40000000f00 */
[----:B-1----:R-:W-:Y:S05]  /*3710*/  CALL.REL.NOINC `($__internal_3_$__cuda_sm20_div_u16) ;  /* 0x0000002000bc7944 */ /* 0x002fea0003c00000 */
[----:B------:R-:W-:Y:S05]  /*3720*/  WARPSYNC.ALL ;  /* 0x0000000000007948 */ /* 0x000fea0003800000 */
[----:B------:R-:W-:Y:S01]  /*3730*/  NOP ;  /* 0x0000000000007918 */ /* 0x000fe20000000000 */
[----:B------:R-:W-:Y:S02]  /*3740*/  ISETP.NE.AND P1, PT, R3, RZ, PT ;  /* 0x000000ff0300720c */ /* 0x000fe40003f25270 */
[----:B------:R-:W-:Y:S01]  /*3750*/  R2UR UR7, R4 ;  /* 0x00000000040772ca */ /* 0x000fe200000e0000 */
[----:B------:R-:W-:Y:S01]  /*3760*/  BAR.SYNC.DEFER_BLOCKING 0x8, 0x80 ;  /* 0x0202000000007b1d */ /* 0x000fe20000010000 */
[----:B------:R-:W-:Y:S01]  /*3770*/  IMAD R37, R21, 0x2000, R30 ;  /* 0x0000200015257824 */ /* 0x000fe200078e021e */
[----:B------:R-:W-:-:S03]  /*3780*/  PRMT R39, R36, 0x9910, RZ ;  /* 0x0000991024277816 */ /* 0x000fc600000000ff */
[----:B------:R-:W-:-:S04]  /*3790*/  IMAD R37, R28, 0x80, R37 ;  /* 0x000000801c257824 */ /* 0x000fc800078e0225 */
[--C-:B------:R-:W-:Y:S02]  /*37a0*/  IMAD R33, R27, 0x10, R37.reuse ;  /* 0x000000101b217824 */ /* 0x100fe400078e0225 */
[----:B------:R-:W-:Y:S01]  /*37b0*/  IMAD R41, R26, 0x10, R37 ;  /* 0x000000101a297824 */ /* 0x000fe200078e0225 */
[----:B------:R-:W-:-:S03]  /*37c0*/  UIMAD UR7, UR7, 0xe0, URZ ;  /* 0x000000e0070778a4 */ /* 0x000fc6000f8e02ff */
[----:B------:R-:W-:-:S06]  /*37d0*/  IMAD.IADD R41, R0, 0x1, R41 ;  /* 0x0000000100297824 */ /* 0x000fcc00078e0229 */
[----:B------:R-:W1:Y:S01]  /*37e0*/  LDTM.x8 R12, tmem[UR7] ;  /* 0x00000007000c79ee */ /* 0x000e6200081c0000 */
[----:B------:R-:W-:Y:S01]  /*37f0*/  NOP ;  /* 0x0000000000007918 */ /* 0x000fe20000000000 */
[----:B-1----:R-:W1:Y:S01]  /*3800*/  LDTM.x8 R4, tmem[UR7+0x8] ;  /* 0x00000807000479ee */ /* 0x002e6200081c0000 */
[----:B------:R-:W-:Y:S02]  /*3810*/  F2FP.BF16.F32.PACK_AB R12, R13, R12 ;  /* 0x0000000c0d0c723e */ /* 0x000fe400000010ff */
[----:B------:R-:W-:Y:S02]  /*3820*/  F2FP.BF16.F32.PACK_AB R13, R15, R14 ;  /* 0x0000000e0f0d723e */ /* 0x000fe400000010ff */
[----:B------:R-:W-:Y:S01]  /*3830*/  F2FP.BF16.F32.PACK_AB R14, R17, R16 ;  /* 0x00000010110e723e */ /* 0x000fe200000010ff */
[----:B------:R-:W-:Y:S01]  /*3840*/  IMAD.IADD R16, R0, 0x1, R33 ;  /* 0x0000000100107824 */ /* 0x000fe200078e0221 */
[----:B------:R-:W-:Y:S02]  /*3850*/  F2FP.BF16.F32.PACK_AB R15, R19, R18 ;  /* 0x00000012130f723e */ /* 0x000fe400000010ff */
[----:B-1----:R-:W-:-:S02]  /*3860*/  F2FP.BF16.F32.PACK_AB R32, R5, R4 ;  /* 0x000000040520723e */ /* 0x002fc400000010ff */
[----:B------:R-:W-:Y:S01]  /*3870*/  PRMT R4, R35, 0x9910, RZ ;  /* 0x0000991023047816 */ /* 0x000fe200000000ff */
[----:B------:R1:W-:Y:S01]  /*3880*/  STS.128 [R16], R12 ;  /* 0x0000000c10007388 */ /* 0x0003e20000000c00 */
[----:B------:R-:W-:Y:S01]  /*3890*/  NOP ;  /* 0x0000000000007918 */ /* 0x000fe20000000000 */
[----:B------:R-:W-:Y:S02]  /*38a0*/  F2FP.BF16.F32.PACK_AB R33, R7, R6 ;  /* 0x000000060721723e */ /* 0x000fe400000010ff */
[----:B------:R-:W-:Y:S01]  /*38b0*/  F2FP.BF16.F32.PACK_AB R34, R9, R8 ;  /* 0x000000080922723e */ /* 0x000fe200000010ff */
[----:B------:R-:W-:Y:S01]  /*38c0*/  IMAD R39, R39, R4, RZ ;  /* 0x0000000427277224 */ /* 0x000fe200078e02ff */
[----:B------:R-:W-:-:S03]  /*38d0*/  F2FP.BF16.F32.PACK_AB R35, R11, R10 ;  /* 0x0000000a0b23723e */ /* 0x000fc600000010ff */
[----:B------:R-:W-:Y:S02]  /*38e0*/  IMAD.MOV R39, RZ, RZ, -R39 ;  /* 0x000000ffff277224 */ /* 0x000fe400078e0a27 */
[----:B------:R2:W-:Y:S03]  /*38f0*/  STS.128 [R41], R32 ;  /* 0x0000002029007388 */ /* 0x0005e60000000c00 */
[----:B------:R-:W-:-:S05]  /*3900*/  PRMT R39, R39, 0x7710, RZ ;  /* 0x0000771027277816 */ /* 0x000fca00000000ff */
[----:B------:R-:W-:-:S05]  /*3910*/  IMAD.IADD R39, R38, 0x1, R39 ;  /* 0x0000000126277824 */ /* 0x000fca00078e0227 */
[----:B------:R-:W-:-:S05]  /*3920*/  LOP3.LUT R39, R39, 0xffff, RZ, 0xc0, !PT ;  /* 0x0000ffff27277812 */ /* 0x000fca00078ec0ff */
[----:B------:R-:W-:Y:S01]  /*3930*/  IMAD.IADD R40, R40, 0x1, R39 ;  /* 0x0000000128287824 */ /* 0x000fe200078e0227 */
[----:B-1----:R-:W1:Y:S01]  /*3940*/  LDTM.x8 R12, tmem[UR7+0x10] ;  /* 0x00001007000c79ee */ /* 0x002e6200081c0000 */
[----:B------:R-:W-:Y:S01]  /*3950*/  NOP ;  /* 0x0000000000007918 */ /* 0x000fe20000000000 */
[----:B-1----:R-:W1:Y:S01]  /*3960*/  LDTM.x8 R4, tmem[UR7+0x18] ;  /* 0x00001807000479ee */ /* 0x002e6200081c0000 */
[----:B--2---:R-:W-:Y:S01]  /*3970*/  LOP3.LUT R32, R36, 0xffff, RZ, 0xc0, !PT ;  /* 0x0000ffff24207812 */ /* 0x004fe200078ec0ff */
[----:B------:R-:W-:-:S04]  /*3980*/  IMAD.SHL.U32 R33, R40, 0x80, RZ ;  /* 0x0000008028217824 */ /* 0x000fc800078e00ff */
[----:B------:R-:W-:Y:S01]  /*3990*/  IMAD R32, R32, 0xe0, RZ ;  /* 0x000000e020207824 */ /* 0x000fe200078e02ff */
[----:B------:R-:W-:Y:S02]  /*39a0*/  F2FP.BF16.F32.PACK_AB R12, R13, R12 ;  /* 0x0000000c0d0c723e */ /* 0x000fe400000010ff */
[----:B------:R-:W-:Y:S02]  /*39b0*/  F2FP.BF16.F32.PACK_AB R13, R15, R14 ;  /* 0x0000000e0f0d723e */ /* 0x000fe400000010ff */
[----:B------:R-:W-:Y:S01]  /*39c0*/  F2FP.BF16.F32.PACK_AB R14, R17, R16 ;  /* 0x00000010110e723e */ /* 0x000fe200000010ff */
[--C-:B------:R-:W-:Y:S01]  /*39d0*/  IMAD R17, R25, 0x10, R37.reuse ;  /* 0x0000001019117824 */ /* 0x100fe200078e0225 */
[----:B------:R-:W-:Y:S01]  /*39e0*/  F2FP.BF16.F32.PACK_AB R15, R19, R18 ;  /* 0x00000012130f723e */ /* 0x000fe200000010ff */
[----:B------:R-:W-:Y:S01]  /*39f0*/  IMAD R37, R24, 0x10, R37 ;  /* 0x0000001018257824 */ /* 0x000fe200078e0225 */
[----:B-1----:R-:W-:Y:S01]  /*3a00*/  F2FP.BF16.F32.PACK_AB R4, R5, R4 ;  /* 0x000000040504723e */ /* 0x002fe200000010ff */
[C---:B------:R-:W-:Y:S01]  /*3a10*/  IMAD.IADD R17, R0.reuse, 0x1, R17 ;  /* 0x0000000100117824 */ /* 0x040fe200078e0211 */
[----:B------:R-:W-:Y:S01]  /*3a20*/  F2FP.BF16.F32.PACK_AB R5, R7, R6 ;  /* 0x000000060705723e */ /* 0x000fe200000010ff */
[----:B------:R-:W-:Y:S01]  /*3a30*/  IMAD.IADD R37, R0, 0x1, R37 ;  /* 0x0000000100257824 */ /* 0x000fe200078e0225 */
[----:B------:R-:W-:-:S02]  /*3a40*/  F2FP.BF16.F32.PACK_AB R6, R9, R8 ;  /* 0x000000080906723e */ /* 0x000fc400000010ff */
[----:B------:R-:W-:Y:S01]  /*3a50*/  F2FP.BF16.F32.PACK_AB R7, R11, R10 ;  /* 0x0000000a0b07723e */ /* 0x000fe200000010ff */
[----:B------:R1:W-:Y:S01]  /*3a60*/  STS.128 [R17], R12 ;  /* 0x0000000c11007388 */ /* 0x0003e20000000c00 */
[----:B------:R-:W-:-:S03]  /*3a70*/  NOP ;  /* 0x0000000000007918 */ /* 0x000fc60000000000 */
[----:B------:R1:W-:Y:S01]  /*3a80*/  STS.128 [R37], R4 ;  /* 0x0000000425007388 */ /* 0x0003e20000000c00 */
[----:B------:R2:W-:Y:S06]  /*3a90*/  MEMBAR.ALL.CTA ;  /* 0x0000000000007992 */ /* 0x0005ec0000008000 */
[----:B--2---:R-:W2:Y:S02]  /*3aa0*/  FENCE.VIEW.ASYNC.S ;  /* 0x00000000000073c6 */ /* 0x004ea40000000000 */
[----:B--2---:R-:W-:Y:S06]  /*3ab0*/  BAR.SYNC.DEFER_BLOCKING 0x8, 0x80 ;  /* 0x0202000000007b1d */ /* 0x004fec0000010000 */
[----:B------:R-:W-:Y:S05]  /*3ac0*/  @P1 BRA `(.L_x_46) ;  /* 0x0000000000381947 */ /* 0x000fea0003800000 */
[----:B------:R-:W-:Y:S01]  /*3ad0*/  ELECT P2, URZ, PT ;  /* 0x0000000000ff782f */ /* 0x000fe20003840000 */
[----:B------:R-:W-:-:S12]  /*3ae0*/  BSSY.RECONVERGENT B0, `(.L_x_46) ;  /* 0x000000c000007945 */ /* 0x000fd80003800200 */
[----:B------:R-:W-:Y:S05]  /*3af0*/  @!P2 BRA `(.L_x_47) ;  /* 0x000000000028a947 */ /* 0x000fea0003800000 */
[----:B------:R-:W2:Y:S01]  /*3b00*/  LDCU.64 UR8, c[0x0][0x348] ;  /* 0x00006900ff0877ac */ /* 0x000ea20008000a00 */
[----:B------:R-:W-:Y:S02]  /*3b10*/  R2UR UR10, R21 ;  /* 0x00000000150a72ca */ /* 0x000fe400000e0000 */
[----:B------:R-:W-:Y:S02]  /*3b20*/  R2UR UR4, R0 ;  /* 0x00000000000472ca */ /* 0x000fe400000e0000 */
[----:B------:R-:W-:Y:S02]  /*3b30*/  R2UR UR5, R32 ;  /* 0x00000000200572ca */ /* 0x000fe400000e0000 */
[----:B------:R-:W-:-:S09]  /*3b40*/  R2UR UR6, R33 ;  /* 0x00000000210672ca */ /* 0x000fd200000e0000 */
[----:B------:R-:W-:Y:S02]  /*3b50*/  ULEA UR4, UR10, UR4, 0xd ;  /* 0x000000040a047291 */ /* 0x000fe4000f8e68ff */
[----:B--2---:R-:W-:-:S04]  /*3b60*/  UIADD3 UR8, UP0, UPT, UR8, 0x240, URZ ;  /* 0x0000024008087890 */ /* 0x004fc8000ff1e0ff */
[----:B------:R-:W-:-:S09]  /*3b70*/  UIADD3.X UR9, UPT, UPT, URZ, UR9, URZ, UP0, !UPT ;  /* 0x00000009ff097290 */ /* 0x000fd200087fe4ff */
[----:B------:R2:W-:Y:S02]  /*3b80*/  UTMASTG.2D [UR4], [UR8] ;  /* 0x00000004080073b5 */ /* 0x0005e40008008000 */
[----:B--2---:R0:W-:Y:S02]  /*3b90*/  UTMACMDFLUSH ;  /* 0x00000000000079b7 */ /* 0x0041e40000000000 */
.L_x_47:
[----:B------:R-:W-:Y:S05]  /*3ba0*/  BSYNC.RECONVERGENT B0 ;  /* 0x0000000000007941 */ /* 0x000fea0003800200 */
.L_x_46:
[----:B------:R-:W-:Y:S05]  /*3bb0*/  @P1 BRA `(.L_x_48) ;  /* 0x0000000000041947 */ /* 0x000fea0003800000 */
[----:B------:R-:W-:-:S04]  /*3bc0*/  DEPBAR.LE SB0, 0x1 ;  /* 0x000080400000791a */ /* 0x000fc80000000000 */
.L_x_48:
[----:B------:R-:W-:Y:S01]  /*3bd0*/  BAR.SYNC.DEFER_BLOCKING 0x8, 0x80 ;  /* 0x0202000000007b1d */ /* 0x000fe20000010000 */
[----:B------:R-:W-:-:S04]  /*3be0*/  LOP3.LUT R53, R21, 0x1, RZ, 0xc0, !PT ;  /* 0x0000000115357812 */ /* 0x000fc800078ec0ff */
[----:B------:R-:W-:Y:S01]  /*3bf0*/  LOP3.LUT R21, R53, 0x1, RZ, 0x3c, !PT ;  /* 0x0000000135157812 */ /* 0x000fe200078e3cff */
[----:B-1----:R-:W1:Y:S04]  /*3c00*/  LDTM.x8 R12, tmem[UR7+0x20] ;  /* 0x00002007000c79ee */ /* 0x002e6800081c0000 */
[C---:B------:R-:W-:Y:S02]  /*3c10*/  IMAD R35, R21.reuse, 0x2000, R30 ;  /* 0x0000200015237824 */ /* 0x040fe400078e021e */
[----:B------:R-:W-:Y:S02]  /*3c20*/  IMAD R50, R21, 0x2000, R0 ;  /* 0x0000200015327824 */ /* 0x000fe400078e0200 */
[----:B------:R-:W-:-:S04]  /*3c30*/  IMAD R34, R28, 0x80, R35 ;  /* 0x000000801c227824 */ /* 0x000fc800078e0223 */
[--C-:B------:R-:W-:Y:S02]  /*3c40*/  IMAD R37, R27, 0x10, R34.reuse ;  /* 0x000000101b257824 */ /* 0x100fe400078e0222 */
[--C-:B------:R-:W-:Y:S02]  /*3c50*/  IMAD R35, R26, 0x10, R34.reuse ;  /* 0x000000101a237824 */ /* 0x100fe400078e0222 */
[C---:B------:R-:W-:Y:S01]  /*3c60*/  IMAD.IADD R37, R0.reuse, 0x1, R37 ;  /* 0x0000000100257824 */ /* 0x040fe200078e0225 */
[----:B------:R-:W-:Y:S01]  /*3c70*/  NOP ;  /* 0x0000000000007918 */ /* 0x000fe20000000000 */
[----:B-1----:R-:W1:Y:S01]  /*3c80*/  LDTM.x8 R4, tmem[UR7+0x28] ;  /* 0x00002807000479ee */ /* 0x002e6200081c0000 */
[----:B------:R-:W-:Y:S02]  /*3c90*/  IMAD.IADD R35, R0, 0x1, R35 ;  /* 0x0000000100237824 */ /* 0x000fe400078e0223 */
[--C-:B------:R-:W-:Y:S02]  /*3ca0*/  IMAD R39, R25, 0x10, R34.reuse ;  /* 0x0000001019277824 */ /* 0x100fe400078e0222 */
[----:B------:R-:W-:Y:S01]  /*3cb0*/  IMAD R51, R24, 0x10, R34 ;  /* 0x0000001018337824 */ /* 0x000fe200078e0222 */
[----:B------:R-:W-:Y:S01]  /*3cc0*/  F2FP.BF16.F32.PACK_AB R44, R13, R12 ;  /* 0x0000000c0d2c723e */ /* 0x000fe200000010ff */
[C---:B------:R-:W-:Y:S01]  /*3cd0*/  IMAD.IADD R39, R0.reuse, 0x1, R39 ;  /* 0x0000000100277824 */ /* 0x040fe200078e0227 */
[----:B------:R-:W-:Y:S01]  /*3ce0*/  F2FP.BF16.F32.PACK_AB R45, R15, R14 ;  /* 0x0000000e0f2d723e */ /* 0x000fe200000010ff */
[----:B------:R-:W-:Y:S01]  /*3cf0*/  IMAD.IADD R51, R0, 0x1, R51 ;  /* 0x0000000100337824 */ /* 0x000fe200078e0233 */
[----:B------:R-:W-:-:S02]  /*3d00*/  F2FP.BF16.F32.PACK_AB R46, R17, R16 ;  /* 0x00000010112e723e */ /* 0x000fc400000010ff */
[----:B------:R-:W-:-:S05]  /*3d10*/  F2FP.BF16.F32.PACK_AB R47, R19, R18 ;  /* 0x00000012132f723e */ /* 0x000fca00000010ff */
[----:B------:R2:W-:Y:S01]  /*3d20*/  STS.128 [R37], R44 ;  /* 0x0000002c25007388 */ /* 0x0005e20000000c00 */
[----:B------:R-:W-:Y:S01]  /*3d30*/  NOP ;  /* 0x0000000000007918 */ /* 0x000fe20000000000 */
[----:B-1----:R-:W1:Y:S01]  /*3d40*/  LDTM.x8 R12, tmem[UR7+0x30] ;  /* 0x00003007000c79ee */ /* 0x002e6200081c0000 */
[----:B------:R-:W-:Y:S02]  /*3d50*/  F2FP.BF16.F32.PACK_AB R40, R5, R4 ;  /* 0x000000040528723e */ /* 0x000fe400000010ff */
[----:B------:R-:W-:Y:S02]  /*3d60*/  F2FP.BF16.F32.PACK_AB R41, R7, R6 ;  /* 0x000000060729723e */ /* 0x000fe400000010ff */
[----:B------:R-:W-:Y:S02]  /*3d70*/  F2FP.BF16.F32.PACK_AB R42, R9, R8 ;  /* 0x00000008092a723e */ /* 0x000fe400000010ff */
        /* <DEDUP_REMOVED lines=10> */
[----:B-1----:R-:W-:Y:S02]  /*3e20*/  F2FP.BF16.F32.PACK_AB R4, R5, R4 ;  /* 0x000000040504723e */ /* 0x002fe400000010ff */
[----:B------:R-:W-:Y:S02]  /*3e30*/  F2FP.BF16.F32.PACK_AB R5, R7, R6 ;  /* 0x000000060705723e */ /* 0x000fe400000010ff */
[----:B------:R-:W-:Y:S02]  /*3e40*/  F2FP.BF16.F32.PACK_AB R6, R9, R8 ;  /* 0x000000080906723e */ /* 0x000fe400000010ff */
[----:B------:R-:W-:-:S05]  /*3e50*/  F2FP.BF16.F32.PACK_AB R7, R11, R10 ;  /* 0x0000000a0b07723e */ /* 0x000fca00000010ff */
[----:B------:R2:W-:Y:S01]  /*3e60*/  STS.128 [R51], R4 ;  /* 0x0000000433007388 */ /* 0x0005e20000000c00 */
[----:B------:R1:W-:Y:S06]  /*3e70*/  MEMBAR.ALL.CTA ;  /* 0x0000000000007992 */ /* 0x0003ec0000008000 */
[----:B-1----:R-:W1:Y:S02]  /*3e80*/  FENCE.VIEW.ASYNC.S ;  /* 0x00000000000073c6 */ /* 0x002e640000000000 */
[----:B-1----:R-:W-:Y:S06]  /*3e90*/  BAR.SYNC.DEFER_BLOCKING 0x8, 0x80 ;  /* 0x0202000000007b1d */ /* 0x002fec0000010000 */
[----:B------:R-:W-:Y:S05]  /*3ea0*/  @P1 BRA `(.L_x_49) ;  /* 0x0000000000381947 */ /* 0x000fea0003800000 */
[----:B------:R-:W-:Y:S01]  /*3eb0*/  ELECT P2, URZ, PT ;  /* 0x0000000000ff782f */ /* 0x000fe20003840000 */
[----:B------:R-:W-:-:S12]  /*3ec0*/  BSSY.RECONVERGENT B0, `(.L_x_50) ;  /* 0x000000b000007945 */ /* 0x000fd80003800200 */
[----:B------:R-:W-:Y:S05]  /*3ed0*/  @!P2 BRA `(.L_x_51) ;  /* 0x000000000024a947 */ /* 0x000fea0003800000 */
[----:B------:R-:W1:Y:S01]  /*3ee0*/  LDCU.64 UR8, c[0x0][0x348] ;  /* 0x00006900ff0877ac */ /* 0x000e620008000a00 */
[----:B------:R-:W-:Y:S02]  /*3ef0*/  R2UR UR5, R32 ;  /* 0x00000000200572ca */ /* 0x000fe400000e0000 */
[----:B------:R-:W-:Y:S02]  /*3f00*/  R2UR UR4, R50 ;  /* 0x00000000320472ca */ /* 0x000fe400000e0000 */
[----:B------:R-:W-:-:S09]  /*3f10*/  R2UR UR6, R33 ;  /* 0x00000000210672ca */ /* 0x000fd200000e0000 */
[----:B------:R-:W-:Y:S02]  /*3f20*/  UIADD3 UR5, UPT, UPT, UR5, 0x20, URZ ;  /* 0x0000002005057890 */ /* 0x000fe4000fffe0ff */
[----:B-1----:R-:W-:-:S04]  /*3f30*/  UIADD3 UR8, UP0, UPT, UR8, 0x240, URZ ;  /* 0x0000024008087890 */ /* 0x002fc8000ff1e0ff */
[----:B------:R-:W-:-:S09]  /*3f40*/  UIADD3.X UR9, UPT, UPT, URZ, UR9, URZ, UP0, !UPT ;  /* 0x00000009ff097290 */ /* 0x000fd200087fe4ff */
[----:B------:R1:W-:Y:S02]  /*3f50*/  UTMASTG.2D [UR4], [UR8] ;  /* 0x00000004080073b5 */ /* 0x0003e40008008000 */
[----:B-1----:R0:W-:Y:S02]  /*3f60*/  UTMACMDFLUSH ;  /* 0x00000000000079b7 */ /* 0x0021e40000000000 */
.L_x_51:
[----:B------:R-:W-:Y:S05]  /*3f70*/  BSYNC.RECONVERGENT B0 ;  /* 0x0000000000007941 */ /* 0x000fea0003800200 */
.L_x_50:
[----:B------:R-:W-:-:S04]  /*3f80*/  DEPBAR.LE SB0, 0x1 ;  /* 0x000080400000791a */ /* 0x000fc80000000000 */
.L_x_49:
[----:B------:R-:W-:Y:S01]  /*3f90*/  BAR.SYNC.DEFER_BLOCKING 0x8, 0x80 ;  /* 0x0202000000007b1d */ /* 0x000fe20000010000 */
[C---:B--2---:R-:W-:Y:S02]  /*3fa0*/  IMAD R41, R53.reuse, 0x2000, R30 ;  /* 0x0000200035297824 */ /* 0x044fe400078e021e */
[----:B------:R-:W-:Y:S02]  /*3fb0*/  IMAD R48, R53, 0x2000, R0 ;  /* 0x0000200035307824 */ /* 0x000fe400078e0200 */
[----:B------:R-:W-:Y:S01]  /*3fc0*/  IMAD R38, R28, 0x80, R41 ;  /* 0x000000801c267824 */ /* 0x000fe200078e0229 */
[----:B------:R-:W1:Y:S03]  /*3fd0*/  LDTM.x8 R12, tmem[UR7+0x40] ;  /* 0x00004007000c79ee */ /* 0x000e6600081c0000 */
[----:B------:R-:W-:-:S04]  /*3fe0*/  IMAD R49, R24, 0x10, R38 ;  /* 0x0000001018317824 */ /* 0x000fc800078e0226 */
[C---:B------:R-:W-:Y:S01]  /*3ff0*/  IMAD.IADD R49, R0.reuse, 0x1, R49 ;  /* 0x0000000100317824 */ /* 0x040fe200078e0231 */
[----:B------:R-:W-:Y:S01]  /*4000*/  NOP ;  /* 0x0000000000007918 */ /* 0x000fe20000000000 */
[----:B-1----:R-:W1:Y:S01]  /*4010*/  LDTM.x8 R4, tmem[UR7+0x48] ;  /* 0x00004807000479ee */ /* 0x002e6200081c0000 */
[----:B------:R-:W-:Y:S01]  /*4020*/  F2FP.BF16.F32.PACK_AB R44, R13, R12 ;  /* 0x0000000c0d2c723e */ /* 0x000fe200000010ff */
[----:B------:R-:W-:Y:S01]  /*4030*/  IMAD R13, R27, 0x10, R38 ;  /* 0x000000101b0d7824 */ /* 0x000fe200078e0226 */
[----:B------:R-:W-:Y:S02]  /*4040*/  F2FP.BF16.F32.PACK_AB R45, R15, R14 ;  /* 0x0000000e0f2d723e */ /* 0x000fe400000010ff */
[----:B------:R-:W-:Y:S01]  /*4050*/  F2FP.BF16.F32.PACK_AB R46, R17, R16 ;  /* 0x00000010112e723e */ /* 0x000fe200000010ff */
[----:B------:R-:W-:Y:S01]  /*4060*/  IMAD.IADD R36, R0, 0x1, R13 ;  /* 0x0000000100247824 */ /* 0x000fe200078e020d */
[----:B------:R-:W-:-:S05]  /*4070*/  F2FP.BF16.F32.PACK_AB R47, R19, R18 ;  /* 0x00000012132f723e */ /* 0x000fca00000010ff */
[----:B------:R2:W-:Y:S01]  /*4080*/  STS.128 [R36], R44 ;  /* 0x0000002c24007388 */ /* 0x0005e20000000c00 */
        /* <DEDUP_REMOVED lines=11> */
[----:B------:R-:W-:Y:S02]  /*4140*/  F2FP.BF16.F32.PACK_AB R12, R13, R12 ;  /* 0x0000000c0d0c723e */ /* 0x000fe400000010ff */
[----:B------:R-:W-:Y:S02]  /*4150*/  F2FP.BF16.F32.PACK_AB R13, R15, R14 ;  /* 0x0000000e0f0d723e */ /* 0x000fe400000010ff */
[----:B------:R-:W-:Y:S01]  /*4160*/  F2FP.BF16.F32.PACK_AB R14, R17, R16 ;  /* 0x00000010110e723e */ /* 0x000fe200000010ff */
[----:B------:R-:W-:Y:S01]  /*4170*/  IMAD R17, R25, 0x10, R38 ;  /* 0x0000001019117824 */ /* 0x000fe200078e0226 */
[----:B------:R-:W-:-:S03]  /*4180*/  F2FP.BF16.F32.PACK_AB R15, R19, R18 ;  /* 0x00000012130f723e */ /* 0x000fc600000010ff */
[----:B------:R-:W-:-:S05]  /*4190*/  IMAD.IADD R38, R0, 0x1, R17 ;  /* 0x0000000100267824 */ /* 0x000fca00078e0211 */
        /* <DEDUP_REMOVED lines=23> */
.L_x_54:
[----:B------:R-:W-:Y:S05]  /*4310*/  BSYNC.RECONVERGENT B0 ;  /* 0x0000000000007941 */ /* 0x000fea0003800200 */
.L_x_53:
[----:B------:R-:W-:-:S04]  /*4320*/  DEPBAR.LE SB0, 0x1 ;  /* 0x000080400000791a */ /* 0x000fc80000000000 */
.L_x_52:
[----:B------:R-:W-:Y:S06]  /*4330*/  BAR.SYNC.DEFER_BLOCKING 0x8, 0x80 ;  /* 0x0202000000007b1d */ /* 0x000fec0000010000 */
[----:B--2---:R-:W1:Y:S01]  /*4340*/  LDTM.x8 R12, tmem[UR7+0x60] ;  /* 0x00006007000c79ee */ /* 0x004e6200081c0000 */
[----:B------:R-:W-:Y:S01]  /*4350*/  NOP ;  /* 0x0000000000007918 */ /* 0x000fe20000000000 */
[----:B-1----:R-:W1:Y:S01]  /*4360*/  LDTM.x8 R4, tmem[UR7+0x68] ;  /* 0x00006807000479ee */ /* 0x002e6200081c0000 */
[----:B------:R-:W-:Y:S02]  /*4370*/  F2FP.BF16.F32.PACK_AB R44, R13, R12 ;  /* 0x0000000c0d2c723e */ /* 0x000fe400000010ff */
[----:B------:R-:W-:-:S02]  /*4380*/  F2FP.BF16.F32.PACK_AB R45, R15, R14 ;  /* 0x0000000e0f2d723e */ /* 0x000fc400000010ff */
        /* <DEDUP_REMOVED lines=39> */
.L_x_57:
[----:B------:R-:W-:Y:S05]  /*4600*/  BSYNC.RECONVERGENT B0 ;  /* 0x0000000000007941 */ /* 0x000fea0003800200 */
.L_x_56:
[----:B------:R-:W-:-:S04]  /*4610*/  DEPBAR.LE SB0, 0x1 ;  /* 0x000080400000791a */ /* 0x000fc80000000000 */
.L_x_55:
        /* <DEDUP_REMOVED lines=45> */
.L_x_60:
[----:B------:R-:W-:Y:S05]  /*48f0*/  BSYNC.RECONVERGENT B0 ;  /* 0x0000000000007941 */ /* 0x000fea0003800200 */
.L_x_59:
[----:B------:R-:W-:-:S04]  /*4900*/  DEPBAR.LE SB0, 0x1 ;  /* 0x000080400000791a */ /* 0x000fc80000000000 */
.L_x_58:
        /* <DEDUP_REMOVED lines=45> */
.L_x_63:
[----:B------:R-:W-:Y:S05]  /*4be0*/  BSYNC.RECONVERGENT B0 ;  /* 0x0000000000007941 */ /* 0x000fea0003800200 */
.L_x_62:
[----:B------:R-:W-:-:S04]  /*4bf0*/  DEPBAR.LE SB0, 0x1 ;  /* 0x000080400000791a */ /* 0x000fc80000000000 */
.L_x_61:
[----:B------:R-:W-:Y:S01]  /*4c00*/  BAR.SYNC.DEFER_BLOCKING 0x8, 0x80 ;  /* 0x0202000000007b1d */ /* 0x000fe20000010000 */
[----:B------:R-:W-:-:S05]  /*4c10*/  VIADD R2, R2, 0x31870 ;  /* 0x0003187002027836 */ /* 0x000fca0000000000 */
[----:B------:R-:W-:Y:S01]  /*4c20*/  PRMT R2, RZ, 0x654, R2 ;  /* 0x00000654ff027816 */ /* 0x000fe20000000002 */
[----:B--2---:R-:W1:Y:S01]  /*4c30*/  LDTM.x8 R12, tmem[UR7+0xc0] ;  /* 0x0000c007000c79ee */ /* 0x004e6200081c0000 */
        /* <DEDUP_REMOVED lines=27> */
[----:B------:R-:W-:Y:S01]  /*4df0*/  NOP ;  /* 0x0000000000007918 */ /* 0x000fe20000000000 */
[----:B------:R2:W-:Y:S01]  /*4e00*/  SYNCS.ARRIVE.TRANS64.RED.A1T0 RZ, [R2+URZ], RZ ;  /* 0x000000ff02ff79a7 */ /* 0x0005e200081004ff */
        /* <DEDUP_REMOVED lines=16> */
.L_x_65:
[----:B------:R-:W-:Y:S05]  /*4f10*/  BSYNC.RECONVERGENT B0 ;  /* 0x0000000000007941 */ /* 0x000fea0003800200 */
.L_x_64:
[----:B------:R-:W-:Y:S02]  /*4f20*/  IADD3 R23, PT, PT, R23, 0x86, RZ ;  /* 0x0000008617177810 */ /* 0x000fe40007ffe0ff */
[----:B------:R-:W-:Y:S01]  /*4f30*/  IADD3 R29, PT, PT, R29, 0x86, RZ ;  /* 0x000000861d1d7810 */ /* 0x000fe20007ffe0ff */
[----:B------:R-:W-:Y:S06]  /*4f40*/  @P0 BRA `(.L_x_66) ;  /* 0xffffffe400980947 */ /* 0x000fec000383ffff */
.L_x_43:
[----:B------:R-:W-:-:S13]  /*4f50*/  ISETP.NE.AND P0, PT, R3, 0x3, PT ;  /* 0x000000030300780c */ /* 0x000fda0003f05270 */
[----:B------:R-:W-:Y:S05]  /*4f60*/  @P0 EXIT ;  /* 0x000000000000094d */ /* 0x000fea0003800000 */
[----:B------:R-:W-:Y:S05]  /*4f70*/  WARPSYNC.ALL ;  /* 0x0000000000007948 */ /* 0x000fea0003800000 */
[----:B------:R-:W-:Y:S01]  /*4f80*/  NOP ;  /* 0x0000000000007918 */ /* 0x000fe20000000000 */
[----:B------:R-:W1:Y:S01]  /*4f90*/  S2UR UR5, SR_CgaCtaId ;  /* 0x00000000000579c3 */ /* 0x000e620000008800 */
[----:B------:R-:W-:Y:S02]  /*4fa0*/  UMOV UR4, 0x50 ;  /* 0x0000005000047882 */ /* 0x000fe40000000000 */
[----:B-1----:R-:W-:-:S09]  /*4fb0*/  ULEA UR5, UR5, UR4, 0x18 ;  /* 0x0000000405057291 */ /* 0x002fd2000f8ec0ff */
[----:B--2---:R-:W1:Y:S02]  /*4fc0*/  LDS R2, [UR5] ;  /* 0x00000005ff027984 */ /* 0x004e640008000800 */
[----:B-1----:R-:W-:-:S04]  /*4fd0*/  LOP3.LUT R0, R2, 0xffff, RZ, 0xc0, !PT ;  /* 0x0000ffff02007812 */ /* 0x002fc800078ec0ff */
[----:B------:R-:W-:-:S13]  /*4fe0*/  ISETP.NE.AND P0, PT, R0, 0xffff, PT ;  /* 0x0000ffff0000780c */ /* 0x000fda0003f05270 */
[----:B------:R-:W-:Y:S05]  /*4ff0*/  @P0 BRA `(.L_x_67) ;  /* 0x0000000000480947 */ /* 0x000fea0003800000 */
[----:B------:R-:W-:-:S04]  /*5000*/  SHF.R.U32.HI R0, RZ, 0x10, R2 ;  /* 0x00000010ff007819 */ /* 0x000fc80000011602 */
[----:B------:R-:W-:-:S04]  /*5010*/  LOP3.LUT R0, R0, 0x1, RZ, 0xc0, !PT ;  /* 0x0000000100007812 */ /* 0x000fc800078ec0ff */
[----:B------:R-:W-:-:S13]  /*5020*/  ISETP.NE.AND P0, PT, R0, 0x1, PT ;  /* 0x000000010000780c */ /* 0x000fda0003f05270 */
[----:B------:R-:W-:Y:S05]  /*5030*/  @P0 BRA `(.L_x_68) ;  /* 0x00000000002c0947 */ /* 0x000fea0003800000 */
[----:B------:R-:W1:Y:S01]  /*5040*/  S2R R0, SR_LANEID ;  /* 0x0000000000007919 */ /* 0x000e620000000000 */
[----:B------:R-:W-:Y:S01]  /*5050*/  IMAD.MOV.U32 R2, RZ, RZ, -0x20000 ;  /* 0xfffe0000ff027424 */ /* 0x000fe200078e00ff */
[----:B------:R-:W-:Y:S02]  /*5060*/  VOTEU.ANY UR6, UPT, PT ;  /* 0x0000000000067886 */ /* 0x000fe400038e0100 */
[----:B------:R-:W-:Y:S01]  /*5070*/  UFLO.U32 UR6, UR6 ;  /* 0x00000006000672bd */ /* 0x000fe200080e0000 */
[----:B------:R-:W2:Y:S05]  /*5080*/  REDUX UR4, R2 ;  /* 0x00000000020473c4 */ /* 0x000eaa0000000000 */
[----:B-1----:R-:W-:-:S02]  /*5090*/  ISETP.EQ.U32.AND P0, PT, R0, UR6, PT ;  /* 0x0000000600007c0c */ /* 0x002fc4000bf02070 */
[----:B--2---:R-:W-:Y:S01]  /*50a0*/  MOV R0, UR4 ;  /* 0x0000000400007c02 */ /* 0x004fe20008000f00 */
[----:B------:R-:W-:-:S05]  /*50b0*/  UMOV UR4, 0xfffe0000 ;  /* 0xfffe000000047882 */ /* 0x000fca0000000000 */
[----:B------:R1:W-:Y:S05]  /*50c0*/  UTCATOMSWS.AND URZ, UR4 ;  /* 0x0000000400ff79e3 */ /* 0x0003ea0008000000 */
[----:B------:R1:W-:Y:S01]  /*50d0*/  @P0 ATOMS.AND RZ, [UR5], R0 ;  /* 0x00000000ffff098c */ /* 0x0003e2000a800005 */
[----:B------:R-:W-:Y:S05]  /*50e0*/  BRA `(.L_x_69) ;  /* 0x0000000000147947 */ /* 0x000fea0003800000 */
.L_x_68:
[----:B------:R-:W-:Y:S02]  /*50f0*/  MOV R2, 0x5110 ;  /* 0x0000511000027802 */ /* 0x000fe40000000f00 */
[----:B------:R-:W-:Y:S05]  /*5100*/  CALL.REL.NOINC `($__internal_0_$__cuda_sm10x_tcgen05_guardrail_trap_col_being_dealloced_not_returned_by_alloc) ;  /* 0x00000008001c7944 */ /* 0x000fea0003c00000 */
[----:B------:R-:W-:Y:S05]  /*5110*/  BRA `(.L_x_69) ;  /* 0x0000000000087947 */ /* 0x000fea0003800000 */
.L_x_67:
[----:B------:R-:W-:Y:S02]  /*5120*/  MOV R2, 0x5140 ;  /* 0x0000514000027802 */ /* 0x000fe40000000f00 */
[----:B------:R-:W-:Y:S05]  /*5130*/  CALL.REL.NOINC `($__internal_2_$__cuda_sm10x_tcgen05_guardrail_trap_unallocated_columns_being_dealloced) ;  /* 0x0000000800287944 */ /* 0x000fea0003c00000 */
.L_x_69:
[----:B------:R-:W-:Y:S01]  /*5140*/  NOP ;  /* 0x0000000000007918 */ /* 0x000fe20000000000 */
[----:B-1----:R-:W-:Y:S05]  /*5150*/  EXIT ;  /* 0x000000000000794d */ /* 0x002fea0003800000 */
.L_x_14:
[----:B------:R-:W-:-:S07]  /*5160*/  MOV R4, R5 ;  /* 0x0000000500047202 */ /* 0x000fce0000000f00 */
.L_x_70:
[----:B-1----:R1:W2:Y:S02]  /*5170*/  SYNCS.PHASECHK.TRANS64.TRYWAIT P0, [R2+URZ+0x31800], R5 ;  /* 0x03180005020075a7 */ /* 0x0022a400080011ff */
[----:B--2---:R-:W-:Y:S05]  /*5180*/  @!P0 NANOSLEEP.SYNCS 0x989680 ;  /* 0x009896800000895d */ /* 0x004fea0003900000 */
[----:B------:R-:W2:Y:S02]  /*5190*/  @!P0 SYNCS.PHASECHK.TRANS64 P0, [R2+URZ+0x31800], R5 ;  /* 0x03180005020085a7 */ /* 0x000ea400080010ff */
[----:B--2---:R-:W-:Y:S05]  /*51a0*/  @!P0 BRA `(.L_x_70) ;  /* 0xfffffffc00f08947 */ /* 0x004fea000383ffff */
[----:B------:R-:W-:Y:S05]  /*51b0*/  BRA `(.L_x_71) ;  /* 0xffffffb800207947 */ /* 0x000fea000383ffff */
.L_x_18:
[----:B------:R-:W-:Y:S02]  /*51c0*/  MOV R10, UR10 ;  /* 0x0000000a000a7c02 */ /* 0x000fe40008000f00 */
[----:B------:R-:W-:Y:S02]  /*51d0*/  MOV R11, UR10 ;  /* 0x0000000a000b7c02 */ /* 0x000fe40008000f00 */
[----:B------:R-:W-:-:S07]  /*51e0*/  MOV R0, UR9 ;  /* 0x0000000900007c02 */ /* 0x000fce0008000f00 */
.L_x_72:
[----:B-1----:R1:W2:Y:S02]  /*51f0*/  SYNCS.PHASECHK.TRANS64.TRYWAIT P0, [R0+URZ+0x31870], R11 ;  /* 0x0318700b000075a7 */ /* 0x0022a400080011ff */
[----:B--2---:R-:W-:Y:S05]  /*5200*/  @!P0 NANOSLEEP.SYNCS 0x989680 ;  /* 0x009896800000895d */ /* 0x004fea0003900000 */
[----:B------:R-:W2:Y:S02]  /*5210*/  @!P0 SYNCS.PHASECHK.TRANS64 P0, [R0+URZ+0x31870], R11 ;  /* 0x0318700b000085a7 */ /* 0x000ea400080010ff */
[----:B--2---:R-:W-:Y:S05]  /*5220*/  @!P0 BRA `(.L_x_72) ;  /* 0xfffffffc00f08947 */ /* 0x004fea000383ffff */
[----:B------:R-:W-:Y:S05]  /*5230*/  BRA `(.L_x_73) ;  /* 0xffffffbc00b07947 */ /* 0x000fea000383ffff */
.L_x_19:
[----:B------:R-:W-:Y:S02]  /*5240*/  MOV R2, UR13 ;  /* 0x0000000d00027c02 */ /* 0x000fe40008000f00 */
[----:B------:R-:W-:Y:S07]  /*5250*/  MOV R10, R11 ;  /* 0x0000000b000a7202 */ /* 0x000fee0000000f00 */
.L_x_74:
[----:B-1----:R1:W2:Y:S02]  /*5260*/  SYNCS.PHASECHK.TRANS64.TRYWAIT P0, [R2+URZ+0x31840], R11 ;  /* 0x0318400b020075a7 */ /* 0x0022a400080011ff */
[----:B--2---:R-:W-:Y:S05]  /*5270*/  @!P0 NANOSLEEP.SYNCS 0x989680 ;  /* 0x009896800000895d */ /* 0x004fea0003900000 */
[----:B------:R-:W2:Y:S02]  /*5280*/  @!P0 SYNCS.PHASECHK.TRANS64 P0, [R2+URZ+0x31840], R11 ;  /* 0x0318400b020085a7 */ /* 0x000ea400080010ff */
[----:B--2---:R-:W-:Y:S05]  /*5290*/  @!P0 BRA `(.L_x_74) ;  /* 0xfffffffc00f08947 */ /* 0x004fea000383ffff */
[----:B------:R-:W-:Y:S05]  /*52a0*/  BRA `(.L_x_75) ;  /* 0xffffffbc00bc7947 */ /* 0x000fea000383ffff */
.L_x_21:
[----:B------:R-:W-:Y:S02]  /*52b0*/  MOV R0, UR9 ;  /* 0x0000000900007c02 */ /* 0x000fe40008000f00 */
[----:B------:R-:W-:Y:S07]  /*52c0*/  MOV R12, R13 ;  /* 0x0000000d000c7202 */ /* 0x000fee0000000f00 */
.L_x_76:
[----:B-1----:R1:W2:Y:S02]  /*52d0*/  SYNCS.PHASECHK.TRANS64.TRYWAIT P0, [R0+URZ+0x31840], R13 ;  /* 0x0318400d000075a7 */ /* 0x0022a400080011ff */
[----:B--2---:R-:W-:Y:S05]  /*52e0*/  @!P0 NANOSLEEP.SYNCS 0x989680 ;  /* 0x009896800000895d */ /* 0x004fea0003900000 */
[----:B------:R-:W2:Y:S02]  /*52f0*/  @!P0 SYNCS.PHASECHK.TRANS64 P0, [R0+URZ+0x31840], R13 ;  /* 0x0318400d000085a7 */ /* 0x000ea400080010ff */
[----:B--2---:R-:W-:Y:S05]  /*5300*/  @!P0 BRA `(.L_x_76) ;  /* 0xfffffffc00f08947 */ /* 0x004fea000383ffff */
[----:B------:R-:W-:Y:S05]  /*5310*/  BRA `(.L_x_77) ;  /* 0xffffffc000947947 */ /* 0x000fea000383ffff */
.L_x_25:
[----:B------:R-:W-:Y:S01]  /*5320*/  HFMA2 R12, -RZ, RZ, -0.0 , 0 ;  /* 0x80000000ff0c7431 */ /* 0x000fe200000001ff */
[----:B-1----:R-:W-:-:S04]  /*5330*/  MOV R13, 0x80000000 ;  /* 0x80000000000d7802 */ /* 0x002fc80000000f00 */
[----:B------:R1:W2:Y:S03]  /*5340*/  SYNCS.PHASECHK.TRANS64.TRYWAIT P0, [R0+URZ+0x31820], R13 ;  /* 0x0318200d000075a7 */ /* 0x0002a600080011ff */
[----:B--2---:R-:W-:Y:S05]  /*5350*/  @!P0 NANOSLEEP.SYNCS 0x989680 ;  /* 0x009896800000895d */ /* 0x004fea0003900000 */
[----:B------:R-:W2:Y:S02]  /*5360*/  @!P0 SYNCS.PHASECHK.TRANS64 P0, [R0+URZ+0x31820], R13 ;  /* 0x0318200d000085a7 */ /* 0x000ea400080010ff */
[----:B--2---:R-:W-:Y:S05]  /*5370*/  @!P0 BRA `(.L_x_25) ;  /* 0xfffffffc00e88947 */ /* 0x004fea000383ffff */
[----:B------:R-:W-:Y:S05]  /*5380*/  BRA `(.L_x_78) ;  /* 0xffffffc800247947 */ /* 0x000fea000383ffff */
.L_x_26:
[----:B------:R-:W-:Y:S01]  /*5390*/  HFMA2 R12, -RZ, RZ, -0.0 , 0 ;  /* 0x80000000ff0c7431 */ /* 0x000fe200000001ff */
[----:B-1----:R-:W-:-:S04]  /*53a0*/  MOV R13, 0x80000000 ;  /* 0x80000000000d7802 */ /* 0x002fc80000000f00 */
[----:B------:R1:W2:Y:S03]  /*53b0*/  SYNCS.PHASECHK.TRANS64.TRYWAIT P0, [R0+URZ+0x31828], R13 ;  /* 0x0318280d000075a7 */ /* 0x0002a600080011ff */
[----:B--2---:R-:W-:Y:S05]  /*53c0*/  @!P0 NANOSLEEP.SYNCS 0x989680 ;  /* 0x009896800000895d */ /* 0x004fea0003900000 */
[----:B------:R-:W2:Y:S02]  /*53d0*/  @!P0 SYNCS.PHASECHK.TRANS64 P0, [R0+URZ+0x31828], R13 ;  /* 0x0318280d000085a7 */ /* 0x000ea400080010ff */
[----:B--2---:R-:W-:Y:S05]  /*53e0*/  @!P0 BRA `(.L_x_26) ;  /* 0xfffffffc00e88947 */ /* 0x004fea000383ffff */
[----:B------:R-:W-:Y:S05]  /*53f0*/  BRA `(.L_x_79) ;  /* 0xffffffc8009c7947 */ /* 0x000fea000383ffff */
.L_x_27:
[----:B------:R-:W-:Y:S01]  /*5400*/  HFMA2 R12, -RZ, RZ, -0.0 , 0 ;  /* 0x80000000ff0c7431 */ /* 0x000fe200000001ff */
[----:B-1----:R-:W-:-:S04]  /*5410*/  MOV R13, 0x80000000 ;  /* 0x80000000000d7802 */ /* 0x002fc80000000f00 */
[----:B------:R1:W2:Y:S03]  /*5420*/  SYNCS.PHASECHK.TRANS64.TRYWAIT P0, [R0+URZ+0x31830], R13 ;  /* 0x0318300d000075a7 */ /* 0x0002a600080011ff */
[----:B--2---:R-:W-:Y:S05]  /*5430*/  @!P0 NANOSLEEP.SYNCS 0x989680 ;  /* 0x009896800000895d */ /* 0x004fea0003900000 */
[----:B------:R-:W2:Y:S02]  /*5440*/  @!P0 SYNCS.PHASECHK.TRANS64 P0, [R0+URZ+0x31830], R13 ;  /* 0x0318300d000085a7 */ /* 0x000ea400080010ff */
[----:B--2---:R-:W-:Y:S05]  /*5450*/  @!P0 BRA `(.L_x_27) ;  /* 0xfffffffc00e88947 */ /* 0x004fea000383ffff */
[----:B------:R-:W-:Y:S05]  /*5460*/  BRA `(.L_x_80) ;  /* 0xffffffc800dc7947 */ /* 0x000fea000383ffff */
.L_x_28:
[----:B------:R-:W-:Y:S01]  /*5470*/  HFMA2 R26, -RZ, RZ, -0.0 , 0 ;  /* 0x80000000ff1a7431 */ /* 0x000fe200000001ff */
[----:B-1----:R-:W-:-:S04]  /*5480*/  MOV R27, 0x80000000 ;  /* 0x80000000001b7802 */ /* 0x002fc80000000f00 */
[----:B------:R1:W2:Y:S03]  /*5490*/  SYNCS.PHASECHK.TRANS64.TRYWAIT P0, [R0+URZ+0x31838], R27 ;  /* 0x0318381b000075a7 */ /* 0x0002a600080011ff */
[----:B--2---:R-:W-:Y:S05]  /*54a0*/  @!P0 NANOSLEEP.SYNCS 0x989680 ;  /* 0x009896800000895d */ /* 0x004fea0003900000 */
[----:B------:R-:W2:Y:S02]  /*54b0*/  @!P0 SYNCS.PHASECHK.TRANS64 P0, [R0+URZ+0x31838], R27 ;  /* 0x0318381b000085a7 */ /* 0x000ea400080010ff */
[----:B--2---:R-:W-:Y:S05]  /*54c0*/  @!P0 BRA `(.L_x_28) ;  /* 0xfffffffc00e88947 */ /* 0x004fea000383ffff */
[----:B------:R-:W-:Y:S05]  /*54d0*/  BRA `(.L_x_81) ;  /* 0xffffffcc00187947 */ /* 0x000fea000383ffff */
.L_x_29:
[----:B--2---:R2:W3:Y:S02]  /*54e0*/  SYNCS.PHASECHK.TRANS64.TRYWAIT P0, [R0+URZ+0x31820], RZ ;  /* 0x031820ff000075a7 */ /* 0x0044e400080011ff */
[----:B---3--:R-:W-:Y:S05]  /*54f0*/  @!P0 NANOSLEEP.SYNCS 0x989680 ;  /* 0x009896800000895d */ /* 0x008fea0003900000 */
[----:B------:R-:W3:Y:S02]  /*5500*/  @!P0 SYNCS.PHASECHK.TRANS64 P0, [R0+URZ+0x31820], RZ ;  /* 0x031820ff000085a7 */ /* 0x000ee400080010ff */
[----:B---3--:R-:W-:Y:S05]  /*5510*/  @!P0 BRA `(.L_x_29) ;  /* 0xfffffffc00f08947 */ /* 0x008fea000383ffff */
[----:B------:R-:W-:Y:S05]  /*5520*/  BRA `(.L_x_82) ;  /* 0xffffffcc00507947 */ /* 0x000fea000383ffff */
.L_x_30:
[----:B---3--:R3:W4:Y:S02]  /*5530*/  SYNCS.PHASECHK.TRANS64.TRYWAIT P0, [R0+URZ+0x31828], RZ ;  /* 0x031828ff000075a7 */ /* 0x00872400080011ff */
[----:B----4-:R-:W-:Y:S05]  /*5540*/  @!P0 NANOSLEEP.SYNCS 0x989680 ;  /* 0x009896800000895d */ /* 0x010fea0003900000 */
[----:B------:R-:W4:Y:S02]  /*5550*/  @!P0 SYNCS.PHASECHK.TRANS64 P0, [R0+URZ+0x31828], RZ ;  /* 0x031828ff000085a7 */ /* 0x000f2400080010ff */
[----:B----4-:R-:W-:Y:S05]  /*5560*/  @!P0 BRA `(.L_x_30) ;  /* 0xfffffffc00f08947 */ /* 0x010fea000383ffff */
[----:B------:R-:W-:Y:S05]  /*5570*/  BRA `(.L_x_83) ;  /* 0xffffffcc00c07947 */ /* 0x000fea000383ffff */
.L_x_31:
[----:B----4-:R4:W5:Y:S02]  /*5580*/  SYNCS.PHASECHK.TRANS64.TRYWAIT P0, [R0+URZ+0x31830], RZ ;  /* 0x031830ff000075a7 */ /* 0x01096400080011ff */
[----:B-----5:R-:W-:Y:S05]  /*5590*/  @!P0 NANOSLEEP.SYNCS 0x989680 ;  /* 0x009896800000895d */ /* 0x020fea0003900000 */
[----:B------:R-:W5:Y:S02]  /*55a0*/  @!P0 SYNCS.PHASECHK.TRANS64 P0, [R0+URZ+0x31830], RZ ;  /* 0x031830ff000085a7 */ /* 0x000f6400080010ff */
[----:B-----5:R-:W-:Y:S05]  /*55b0*/  @!P0 BRA `(.L_x_31) ;  /* 0xfffffffc00f08947 */ /* 0x020fea000383ffff */
[----:B------:R-:W-:Y:S05]  /*55c0*/  BRA `(.L_x_84) ;  /* 0xffffffcc00f87947 */ /* 0x000fea000383ffff */
.L_x_32:
[----:B-1----:R1:W5:Y:S02]  /*55d0*/  SYNCS.PHASECHK.TRANS64.TRYWAIT P0, [R0+URZ+0x31838], RZ ;  /* 0x031838ff000075a7 */ /* 0x00236400080011ff */
[----:B-----5:R-:W-:Y:S05]  /*55e0*/  @!P0 NANOSLEEP.SYNCS 0x989680 ;  /* 0x009896800000895d */ /* 0x020fea0003900000 */
[----:B------:R-:W5:Y:S02]  /*55f0*/  @!P0 SYNCS.PHASECHK.TRANS64 P0, [R0+URZ+0x31838], RZ ;  /* 0x031838ff000085a7 */ /* 0x000f6400080010ff */
[----:B-----5:R-:W-:Y:S05]  /*5600*/  @!P0 BRA `(.L_x_32) ;  /* 0xfffffffc00f08947 */ /* 0x020fea000383ffff */
[----:B------:R-:W-:Y:S05]  /*5610*/  BRA `(.L_x_85) ;  /* 0xffffffd000307947 */ /* 0x000fea000383ffff */
.L_x_33:
[----:B------:R-:W-:Y:S01]  /*5620*/  HFMA2 R26, -RZ, RZ, -0.0 , 0 ;  /* 0x80000000ff1a7431 */ /* 0x000fe200000001ff */
[----:B-1----:R-:W-:-:S04]  /*5630*/  MOV R27, 0x80000000 ;  /* 0x80000000001b7802 */ /* 0x002fc80000000f00 */
[----:B------:R1:W5:Y:S03]  /*5640*/  SYNCS.PHASECHK.TRANS64.TRYWAIT P0, [R0+URZ+0x31820], R27 ;  /* 0x0318201b000075a7 */ /* 0x00036600080011ff */
[----:B-----5:R-:W-:Y:S05]  /*5650*/  @!P0 NANOSLEEP.SYNCS 0x989680 ;  /* 0x009896800000895d */ /* 0x020fea0003900000 */
[----:B------:R-:W5:Y:S02]  /*5660*/  @!P0 SYNCS.PHASECHK.TRANS64 P0, [R0+URZ+0x31820], R27 ;  /* 0x0318201b000085a7 */ /* 0x000f6400080010ff */
[----:B-----5:R-:W-:Y:S05]  /*5670*/  @!P0 BRA `(.L_x_33) ;  /* 0xfffffffc00e88947 */ /* 0x020fea000383ffff */
[----:B------:R-:W-:Y:S05]  /*5680*/  BRA `(.L_x_86) ;  /* 0xffffffd000607947 */ /* 0x000fea000383ffff */
.L_x_34:
[----:B------:R-:W-:Y:S01]  /*5690*/  HFMA2 R26, -RZ, RZ, -0.0 , 0 ;  /* 0x80000000ff1a7431 */ /* 0x000fe200000001ff */
[----:B-1----:R-:W-:-:S04]  /*56a0*/  MOV R27, 0x80000000 ;  /* 0x80000000001b7802 */ /* 0x002fc80000000f00 */
[----:B------:R1:W5:Y:S03]  /*56b0*/  SYNCS.PHASECHK.TRANS64.TRYWAIT P0, [R0+URZ+0x31828], R27 ;  /* 0x0318281b000075a7 */ /* 0x00036600080011ff */
[----:B-----5:R-:W-:Y:S05]  /*56c0*/  @!P0 NANOSLEEP.SYNCS 0x989680 ;  /* 0x009896800000895d */ /* 0x020fea0003900000 */
[----:B------:R-:W5:Y:S02]  /*56d0*/  @!P0 SYNCS.PHASECHK.TRANS64 P0, [R0+URZ+0x31828], R27 ;  /* 0x0318281b000085a7 */ /* 0x000f6400080010ff */
[----:B-----5:R-:W-:Y:S05]  /*56e0*/  @!P0 BRA `(.L_x_34) ;  /* 0xfffffffc00e88947 */ /* 0x020fea000383ffff */
[----:B------:R-:W-:Y:S05]  /*56f0*/  BRA `(.L_x_87) ;  /* 0xffffffd000c87947 */ /* 0x000fea000383ffff */
.L_x_35:
[----:B------:R-:W-:Y:S01]  /*5700*/  HFMA2 R26, -RZ, RZ, -0.0 , 0 ;  /* 0x80000000ff1a7431 */ /* 0x000fe200000001ff */
[----:B-1----:R-:W-:-:S04]  /*5710*/  MOV R27, 0x80000000 ;  /* 0x80000000001b7802 */ /* 0x002fc80000000f00 */
[----:B------:R1:W5:Y:S03]  /*5720*/  SYNCS.PHASECHK.TRANS64.TRYWAIT P0, [R0+URZ+0x31830], R27 ;  /* 0x0318301b000075a7 */ /* 0x00036600080011ff */
[----:B-----5:R-:W-:Y:S05]  /*5730*/  @!P0 NANOSLEEP.SYNCS 0x989680 ;  /* 0x009896800000895d */ /* 0x020fea0003900000 */
[----:B------:R-:W5:Y:S02]  /*5740*/  @!P0 SYNCS.PHASECHK.TRANS64 P0, [R0+URZ+0x31830], R27 ;  /* 0x0318301b000085a7 */ /* 0x000f6400080010ff */
[----:B-----5:R-:W-:Y:S05]  /*5750*/  @!P0 BRA `(.L_x_35) ;  /* 0xfffffffc00e88947 */ /* 0x020fea000383ffff */
[----:B------:R-:W-:Y:S05]  /*5760*/  BRA `(.L_x_88) ;  /* 0xffffffd000f87947 */ /* 0x000fea000383ffff */
.L_x_36:
[----:B------:R-:W-:Y:S01]  /*5770*/  HFMA2 R26, -RZ, RZ, -0.0 , 0 ;  /* 0x80000000ff1a7431 */ /* 0x000fe200000001ff */
[----:B-1----:R-:W-:-:S04]  /*5780*/  MOV R27, 0x80000000 ;  /* 0x80000000001b7802 */ /* 0x002fc80000000f00 */
[----:B------:R1:W5:Y:S03]  /*5790*/  SYNCS.PHASECHK.TRANS64.TRYWAIT P0, [R0+URZ+0x31838], R27 ;  /* 0x0318381b000075a7 */ /* 0x00036600080011ff */
[----:B-----5:R-:W-:Y:S05]  /*57a0*/  @!P0 NANOSLEEP.SYNCS 0x989680 ;  /* 0x009896800000895d */ /* 0x020fea0003900000 */
[----:B------:R-:W5:Y:S02]  /*57b0*/  @!P0 SYNCS.PHASECHK.TRANS64 P0, [R0+URZ+0x31838], R27 ;  /* 0x0318381b000085a7 */ /* 0x000f6400080010ff */
[----:B-----5:R-:W-:Y:S05]  /*57c0*/  @!P0 BRA `(.L_x_36) ;  /* 0xfffffffc00e88947 */ /* 0x020fea000383ffff */
[----:B------:R-:W-:Y:S05]  /*57d0*/  BRA `(.L_x_89) ;  /* 0xffffffd400287947 */ /* 0x000fea000383ffff */
.L_x_37:
[----:B-1----:R1:W5:Y:S02]  /*57e0*/  SYNCS.PHASECHK.TRANS64.TRYWAIT P0, [R0+URZ+0x31820], RZ ;  /* 0x031820ff000075a7 */ /* 0x00236400080011ff */
[----:B-----5:R-:W-:Y:S05]  /*57f0*/  @!P0 NANOSLEEP.SYNCS 0x989680 ;  /* 0x009896800000895d */ /* 0x020fea0003900000 */
[----:B------:R-:W5:Y:S02]  /*5800*/  @!P0 SYNCS.PHASECHK.TRANS64 P0, [R0+URZ+0x31820], RZ ;  /* 0x031820ff000085a7 */ /* 0x000f6400080010ff */
[----:B-----5:R-:W-:Y:S05]  /*5810*/  @!P0 BRA `(.L_x_37) ;  /* 0xfffffffc00f08947 */ /* 0x020fea000383ffff */
[----:B------:R-:W-:Y:S05]  /*5820*/  BRA `(.L_x_90) ;  /* 0xffffffd400607947 */ /* 0x000fea000383ffff */
.L_x_38:
[----:B-1----:R1:W5:Y:S02]  /*5830*/  SYNCS.PHASECHK.TRANS64.TRYWAIT P0, [R0+URZ+0x31828], RZ ;  /* 0x031828ff000075a7 */ /* 0x00236400080011ff */
[----:B-----5:R-:W-:Y:S05]  /*5840*/  @!P0 NANOSLEEP.SYNCS 0x989680 ;  /* 0x009896800000895d */ /* 0x020fea0003900000 */
[----:B------:R-:W5:Y:S02]  /*5850*/  @!P0 SYNCS.PHASECHK.TRANS64 P0, [R0+URZ+0x31828], RZ ;  /* 0x031828ff000085a7 */ /* 0x000f6400080010ff */
[----:B-----5:R-:W-:Y:S05]  /*5860*/  @!P0 BRA `(.L_x_38) ;  /* 0xfffffffc00f08947 */ /* 0x020fea000383ffff */
[----:B------:R-:W-:Y:S05]  /*5870*/  BRA `(.L_x_91) ;  /* 0xffffffd400d07947 */ /* 0x000fea000383ffff */
.L_x_39:
[----:B-1----:R1:W5:Y:S02]  /*5880*/  SYNCS.PHASECHK.TRANS64.TRYWAIT P0, [R0+URZ+0x31830], RZ ;  /* 0x031830ff000075a7 */ /* 0x00236400080011ff */
[----:B-----5:R-:W-:Y:S05]  /*5890*/  @!P0 NANOSLEEP.SYNCS 0x989680 ;  /* 0x009896800000895d */ /* 0x020fea0003900000 */
[----:B------:R-:W5:Y:S02]  /*58a0*/  @!P0 SYNCS.PHASECHK.TRANS64 P0, [R0+URZ+0x31830], RZ ;  /* 0x031830ff000085a7 */ /* 0x000f6400080010ff */
[----:B-----5:R-:W-:Y:S05]  /*58b0*/  @!P0 BRA `(.L_x_39) ;  /* 0xfffffffc00f08947 */ /* 0x020fea000383ffff */
[----:B------:R-:W-:Y:S05]  /*58c0*/  BRA `(.L_x_92) ;  /* 0xffffffd800087947 */ /* 0x000fea000383ffff */
.L_x_40:
[----:B-1----:R1:W5:Y:S02]  /*58d0*/  SYNCS.PHASECHK.TRANS64.TRYWAIT P0, [R0+URZ+0x31838], RZ ;  /* 0x031838ff000075a7 */ /* 0x00236400080011ff */
[----:B-----5:R-:W-:Y:S05]  /*58e0*/  @!P0 NANOSLEEP.SYNCS 0x989680 ;  /* 0x009896800000895d */ /* 0x020fea0003900000 */
[----:B------:R-:W5:Y:S02]  /*58f0*/  @!P0 SYNCS.PHASECHK.TRANS64 P0, [R0+URZ+0x31838], RZ ;  /* 0x031838ff000085a7 */ /* 0x000f6400080010ff */
[----:B-----5:R-:W-:Y:S05]  /*5900*/  @!P0 BRA `(.L_x_40) ;  /* 0xfffffffc00f08947 */ /* 0x020fea000383ffff */
[----:B------:R-:W-:Y:S05]  /*5910*/  BRA `(.L_x_93) ;  /* 0xffffffd800407947 */ /* 0x000fea000383ffff */
.L_x_44:
[----:B------:R-:W-:-:S07]  /*5920*/  MOV R4, R5 ;  /* 0x0000000500047202 */ /* 0x000fce0000000f00 */
.L_x_94:
[----:B-1----:R1:W2:Y:S02]  /*5930*/  SYNCS.PHASECHK.TRANS64.TRYWAIT P2, [R2+URZ+0x31860], R5 ;  /* 0x03186005020075a7 */ /* 0x0022a400080411ff */
[----:B--2---:R-:W-:Y:S05]  /*5940*/  @!P2 NANOSLEEP.SYNCS 0x989680 ;  /* 0x009896800000a95d */ /* 0x004fea0003900000 */
[----:B------:R-:W2:Y:S02]  /*5950*/  @!P2 SYNCS.PHASECHK.TRANS64 P2, [R2+URZ+0x31860], R5 ;  /* 0x031860050200a5a7 */ /* 0x000ea400080410ff */
[----:B--2---:R-:W-:Y:S05]  /*5960*/  @!P2 BRA `(.L_x_94) ;  /* 0xfffffffc00f0a947 */ /* 0x004fea000383ffff */
[----:B------:R-:W-:Y:S05]  /*5970*/  BRA `(.L_x_95) ;  /* 0xffffffdc00487947 */ /* 0x000fea000383ffff */
        .weak           $__internal_0_$__cuda_sm10x_tcgen05_guardrail_trap_col_being_dealloced_not_returned_by_alloc
        .type           $__internal_0_$__cuda_sm10x_tcgen05_guardrail_trap_col_being_dealloced_not_returned_by_alloc,@function
        .size           $__internal_0_$__cuda_sm10x_tcgen05_guardrail_trap_col_being_dealloced_not_returned_by_alloc,($__internal_1_$__cuda_sm10x_tcgen05_guardrail_trap_phase_invalid_during_alloc - $__internal_0_$__cuda_sm10x_tcgen05_guardrail_trap_col_being_dealloced_not_returned_by_alloc)
$__internal_0_$__cuda_sm10x_tcgen05_guardrail_trap_col_being_dealloced_not_returned_by_alloc:
[----:B------:R-:W-:Y:S05]  /*5980*/  BPT.TRAP 0x1 ;  /* 0x000000040000795c */ /* 0x000fea0000300000 */
[----:B------:R-:W-:-:S04]  /*5990*/  HFMA2 R3, -RZ, RZ, 0, 0 ;  /* 0x00000000ff037431 */ /* 0x000fc800000001ff */
[----:B------:R-:W-:Y:S05]  /*59a0*/  RET.REL.NODEC R2 `(_ZN9deep_gemm24sm100_fp8_gemm_1d1d_implILN4cute4UMMA5MajorE0ELS3_0ELj0ELj7168ELj2048ELj128ELj224ELj128ELj1ELj128ELj128ELj64ELj4ELj128ELj128ELj1ELb0ELj134ELNS_8GemmTypeE0ELb0EN7cutlass10bfloat16_tENS_16EpilogueIdentityEEEvPijjj14CUtensorMap_stS9_S9_S9_S9_) ;  /* 0xffffffa402947950 */ /* 0x000fea0003c3ffff */
        .weak           $__internal_1_$__cuda_sm10x_tcgen05_guardrail_trap_phase_invalid_during_alloc
        .type           $__internal_1_$__cuda_sm10x_tcgen05_guardrail_trap_phase_invalid_during_alloc,@function
        .size           $__internal_1_$__cuda_sm10x_tcgen05_guardrail_trap_phase_invalid_during_alloc,($__internal_2_$__cuda_sm10x_tcgen05_guardrail_trap_unallocated_columns_being_dealloced - $__internal_1_$__cuda_sm10x_tcgen05_guardrail_trap_phase_invalid_during_alloc)
$__internal_1_$__cuda_sm10x_tcgen05_guardrail_trap_phase_invalid_during_alloc:
[----:B------:R-:W-:Y:S05]  /*59b0*/  BPT.TRAP 0x1 ;  /* 0x000000040000795c */ /* 0x000fea0000300000 */
[----:B------:R-:W-:-:S04]  /*59c0*/  MOV R5, 0x0 ;  /* 0x0000000000057802 */ /* 0x000fc80000000f00 */
[----:B------:R-:W-:Y:S05]  /*59d0*/  RET.REL.NODEC R4 `(_ZN9deep_gemm24sm100_fp8_gemm_1d1d_implILN4cute4UMMA5MajorE0ELS3_0ELj0ELj7168ELj2048ELj128ELj224ELj128ELj1ELj128ELj128ELj64ELj4ELj128ELj128ELj1ELb0ELj134ELNS_8GemmTypeE0ELb0EN7cutlass10bfloat16_tENS_16EpilogueIdentityEEEvPijjj14CUtensorMap_stS9_S9_S9_S9_) ;  /* 0xffffffa404887950 */ /* 0x000fea0003c3ffff */
        .weak           $__internal_2_$__cuda_sm10x_tcgen05_guardrail_trap_unallocated_columns_being_dealloced
        .type           $__internal_2_$__cuda_sm10x_tcgen05_guardrail_trap_unallocated_columns_being_dealloced,@function
        .size           $__internal_2_$__cuda_sm10x_tcgen05_guardrail_trap_unallocated_columns_being_dealloced,($__internal_3_$__cuda_sm20_div_u16 - $__internal_2_$__cuda_sm10x_tcgen05_guardrail_trap_unallocated_columns_being_dealloced)
$__internal_2_$__cuda_sm10x_tcgen05_guardrail_trap_unallocated_columns_being_dealloced:
[----:B------:R-:W-:Y:S05]  /*59e0*/  BPT.TRAP 0x1 ;  /* 0x000000040000795c */ /* 0x000fea0000300000 */
[----:B------:R-:W-:-:S04]  /*59f0*/  HFMA2 R3, -RZ, RZ, 0, 0 ;  /* 0x00000000ff037431 */ /* 0x000fc800000001ff */
[----:B------:R-:W-:Y:S05]  /*5a00*/  RET.REL.NODEC R2 `(_ZN9deep_gemm24sm100_fp8_gemm_1d1d_implILN4cute4UMMA5MajorE0ELS3_0ELj0ELj7168ELj2048ELj128ELj224ELj128ELj1ELj128ELj128ELj64ELj4ELj128ELj128ELj1ELb0ELj134ELNS_8GemmTypeE0ELb0EN7cutlass10bfloat16_tENS_16EpilogueIdentityEEEvPijjj14CUtensorMap_stS9_S9_S9_S9_) ;  /* 0xffffffa4027c7950 */ /* 0x000fea0003c3ffff */
        .weak           $__internal_3_$__cuda_sm20_div_u16
        .type           $__internal_3_$__cuda_sm20_div_u16,@function
        .size           $__internal_3_$__cuda_sm20_div_u16,(.L_x_100 - $__internal_3_$__cuda_sm20_div_u16)
$__internal_3_$__cuda_sm20_div_u16:
[----:B------:R-:W1:Y:S01]  /*5a10*/  I2F.U16 R10, R35 ;  /* 0x00000023000a7306 */ /* 0x000e620000101000 */
[----:B------:R-:W-:-:S07]  /*5a20*/  IMAD.MOV.U32 R7, RZ, RZ, 0x4b800000 ;  /* 0x4b800000ff077424 */ /* 0x000fce00078e00ff */
[----:B------:R-:W-:Y:S01]  /*5a30*/  I2F.U16.RZ R11, R38 ;  /* 0x00000026000b7306 */ /* 0x000fe2000010d000 */
[C---:B-1----:R-:W-:Y:S02]  /*5a40*/  FSETP.GEU.AND P1, PT, |R10|.reuse, 1.175494350822287508e-38, PT ;  /* 0x008000000a00780b */ /* 0x042fe40003f2e200 */
[----:B------:R-:W-:Y:S02]  /*5a50*/  FSETP.GT.AND P2, PT, |R10|, 8.50705917302346158658e+37, PT ;  /* 0x7e8000000a00780b */ /* 0x000fe40003f44200 */
[----:B------:R-:W-:Y:S02]  /*5a60*/  FSEL R7, R7, 1, !P1 ;  /* 0x3f80000007077808 */ /* 0x000fe40004800000 */
[----:B------:R-:W-:Y:S02]  /*5a70*/  ISETP.NE.U32.AND P1, PT, R35, RZ, PT ;  /* 0x000000ff2300720c */ /* 0x000fe40003f25070 */
[----:B------:R-:W-:-:S05]  /*5a80*/  FSEL R7, R7, 0.25, !P2 ;  /* 0x3e80000007077808 */ /* 0x000fca0005000000 */
[----:B------:R-:W-:-:S06]  /*5a90*/  FMUL R10, R10, R7 ;  /* 0x000000070a0a7220 */ /* 0x000fcc0000400000 */
[----:B------:R-:W1:Y:S02]  /*5aa0*/  MUFU.RCP R10, R10 ;  /* 0x0000000a000a7308 */ /* 0x000e640000001000 */
[----:B-1----:R-:W-:Y:S01]  /*5ab0*/  FMUL R12, R7, R10 ;  /* 0x0000000a070c7220 */ /* 0x002fe20000400000 */
[----:B------:R-:W-:-:S03]  /*5ac0*/  IMAD.MOV.U32 R7, RZ, RZ, 0x0 ;  /* 0x00000000ff077424 */ /* 0x000fc600078e00ff */
[----:B------:R-:W-:-:S04]  /*5ad0*/  VIADD R12, R12, 0x2 ;  /* 0x000000020c0c7836 */ /* 0x000fc80000000000 */
[----:B------:R-:W-:-:S04]  /*5ae0*/  FMUL.RZ R11, R11, R12 ;  /* 0x0000000c0b0b7220 */ /* 0x000fc8000040c000 */
[----:B------:R-:W1:Y:S02]  /*5af0*/  F2I.U32.TRUNC.NTZ R36, R11 ;  /* 0x0000000b00247305 */ /* 0x000e64000020f000 */
[----:B-1----:R-:W-:Y:S02]  /*5b00*/  LOP3.LUT R36, R36, 0xffff, RZ, 0xc0, !PT ;  /* 0x0000ffff24247812 */ /* 0x002fe400078ec0ff */
[----:B------:R-:W-:Y:S01]  /*5b10*/  @!P1 MOV R36, 0xffffffff ;  /* 0xffffffff00249802 */ /* 0x000fe20000000f00 */
[----:B------:R-:W-:Y:S06]  /*5b20*/  RET.REL.NODEC R6 `(_ZN9deep_gemm24sm100_fp8_gemm_1d1d_implILN4cute4UMMA5MajorE0ELS3_0ELj0ELj7168ELj2048ELj128ELj224ELj128ELj1ELj128ELj128ELj64ELj4ELj128ELj128ELj1ELb0ELj134ELNS_8GemmTypeE0ELb0EN7cutlass10bfloat16_tENS_16EpilogueIdentityEEEvPijjj14CUtensorMap_stS9_S9_S9_S9_) ;  /* 0xffffffa406347950 */ /* 0x000fec0003c3ffff */
.L_x_96:
[----:B------:R-:W-:-:S00]  /*5b30*/  BRA `(.L_x_96) ;  /* 0xfffffffc00fc7947 */ /* 0x000fc0000383ffff */
[----:B------:R-:W-:-:S00]  /*5b40*/  NOP ;  /* 0x0000000000007918 */ /* 0x000fc00000000000 */
        /* <DEDUP_REMOVED lines=11> */
.L_x_100:


//--------------------- .nv.shared._ZN9deep_gemm24sm100_fp8_gemm_1d1d_implILN4cute4UMMA5MajorE0ELS3_0ELj0ELj7168ELj2048ELj128ELj224ELj128ELj1ELj128ELj128ELj64ELj4ELj128ELj128ELj1ELb0ELj134ELNS_8GemmTypeE0ELb0EN7cutlass10bfloat16_tENS_16EpilogueIdentityEEEvPijjj14CUtensorMap_stS9_S9_S9_S9_ --------------------------
	.section	.nv.shared._ZN9deep_gemm24sm100_fp8_gemm_1d1d_implILN4cute4UMMA5MajorE0ELS3_0ELj0ELj7168ELj2048ELj128ELj224ELj128ELj1ELj128ELj128ELj64ELj4ELj128ELj128ELj1ELb0ELj134ELNS_8GemmTypeE0ELb0EN7cutlass10bfloat16_tENS_16EpilogueIdentityEEEvPijjj14CUtensorMap_stS9_S9_S9_S9_,"aw",@nobits
	.sectionflags	@""
	.align	1024
	.zero		1024


//--------------------- .nv.shared.reserved.0     --------------------------
	.section	.nv.shared.reserved.0,"aw",@nobits
	.align	8
	.weak		__nv_reservedSMEM_offset_0_alias
	.size		__nv_reservedSMEM_offset_0_alias, 0, 64
	.other		__nv_reservedSMEM_offset_0_alias,@"STO_CUDA_RESERVED_SHARED STV_DEFAULT"
__nv_reservedSMEM_offset_0_alias:
	.zero		0
.nv.shared.reserved.0:
	.zero		64
	.weak		__nv_reservedSMEM_allocation_phase
	.type		__nv_reservedSMEM_allocation_phase,@object
	.size		__nv_reservedSMEM_allocation_phase,(.L_0 - __nv_reservedSMEM_allocation_phase)
__nv_reservedSMEM_allocation_phase:
	.zero		1
.L_0:
	.zero		7
	.weak		__nv_reservedSMEM_devtool_atexit_pc
	.type		__nv_reservedSMEM_devtool_atexit_pc,@object
	.size		__nv_reservedSMEM_devtool_atexit_pc,(__nv_reservedSMEM_allocation_mask - __nv_reservedSMEM_devtool_atexit_pc)
__nv_reservedSMEM_devtool_atexit_pc:
	.zero		8
	.weak		__nv_reservedSMEM_allocation_mask
	.type		__nv_reservedSMEM_allocation_mask,@object
	.size		__nv_reservedSMEM_allocation_mask,(.L_2 - __nv_reservedSMEM_allocation_mask)
__nv_reservedSMEM_allocation_mask:
	.zero		4
.L_2:


//--------------------- .nv.global                --------------------------
	.section	.nv.global,"aw",@nobits
.nv.global:
	.type		_ZN47_INTERNAL_5ed154b6_9_kernel_cu_83fea685_28974714cute1_E,@object
	.size		_ZN47_INTERNAL_5ed154b6_9_kernel_cu_83fea685_28974714cute1_E,(_ZN47_INTERNAL_5ed154b6_9_kernel_cu_83fea685_28974714cuda3std3__45__cpo6cbeginE - _ZN47_INTERNAL_5ed154b6_9_kernel_cu_83fea685_28974714cute1_E)
_ZN47_INTERNAL_5ed154b6_9_kernel_cu_83fea685_28974714cute1_E:
	.zero		1
	.type		_ZN47_INTERNAL_5ed154b6_9_kernel_cu_83fea685_28974714cuda3std3__45__cpo6cbeginE,@object
	.size		_ZN47_INTERNAL_5ed154b6_9_kernel_cu_83fea685_28974714cuda3std3__45__cpo6cbeginE,(_ZN47_INTERNAL_5ed154b6_9_kernel_cu_83fea685_28974714cuda3std3__48in_placeE - _ZN47_INTERNAL_5ed154b6_9_kernel_cu_83fea685_28974714cuda3std3__45__cpo6cbeginE)
_ZN47_INTERNAL_5ed154b6_9_kernel_cu_83fea685_28974714cuda3std3__45__cpo6cbeginE:
	.zero		1
	.type		_ZN47_INTERNAL_5ed154b6_9_kernel_cu_83fea685_28974714cuda3std3__48in_placeE,@object
	.size		_ZN47_INTERNAL_5ed154b6_9_kernel_cu_83fea685_28974714cuda3std3__48in_placeE,(_ZN47_INTERNAL_5ed154b6_9_kernel_cu_83fea685_28974714cuda3std6ranges3__45__cpo9iter_moveE - _ZN47_INTERNAL_5ed154b6_9_kernel_cu_83fea685_28974714cuda3std3__48in_placeE)
_ZN47_INTERNAL_5ed154b6_9_kernel_cu_83fea685_28974714cuda3std3__48in_placeE:
	.zero		1
	.type		_ZN47_INTERNAL_5ed154b6_9_kernel_cu_83fea685_28974714cuda3std6ranges3__45__cpo9iter_moveE,@object
	.size		_ZN47_INTERNAL_5ed154b6_9_kernel_cu_83fea685_28974714cuda3std6ranges3__45__cpo9iter_moveE,(_ZN47_INTERNAL_5ed154b6_9_kernel_cu_83fea685_28974714cuda3std3__45__cpo5beginE - _ZN47_INTERNAL_5ed154b6_9_kernel_cu_83fea685_28974714cuda3std6ranges3__45__cpo9iter_moveE)
_ZN47_INTERNAL_5ed154b6_9_kernel_cu_83fea685_28974714cuda3std6ranges3__45__cpo9iter_moveE:
	.zero		1
	.type		_ZN47_INTERNAL_5ed154b6_9_kernel_cu_83fea685_28974714cuda3std3__45__cpo5beginE,@object
	.size		_ZN47_INTERNAL_5ed154b6_9_kernel_cu_83fea685_28974714cuda3std3__45__cpo5beginE,(_ZN47_INTERNAL_5ed154b6_9_kernel_cu_83fea685_28974714cuda3std3__449_GLOBAL__N__5ed154b6_9_kernel_cu_83fea685_28974716ignoreE - _ZN47_INTERNAL_5ed154b6_9_kernel_cu_83fea685_28974714cuda3std3__45__cpo5beginE)
_ZN47_INTERNAL_5ed154b6_9_kernel_cu_83fea685_28974714cuda3std3__45__cpo5beginE:
	.zero		1
	.type		_ZN47_INTERNAL_5ed154b6_9_kernel_cu_83fea685_28974714cuda3std3__449_GLOBAL__N__5ed154b6_9_kernel_cu_83fea685_28974716ignoreE,@object
	.size		_ZN47_INTERNAL_5ed154b6_9_kernel_cu_83fea685_28974714cuda3std3__449_GLOBAL__N__5ed154b6_9_kernel_cu_83fea685_28974716ignoreE,(_ZN47_INTERNAL_5ed154b6_9_kernel_cu_83fea685_28974714cute7productE - _ZN47_INTERNAL_5ed154b6_9_kernel_cu_83fea685_28974714cuda3std3__449_GLOBAL__N__5ed154b6_9_kernel_cu_83fea685_28974716ignoreE)
_ZN47_INTERNAL_5ed154b6_9_kernel_cu_83fea685_28974714cuda3std3__449_GLOBAL__N__5ed154b6_9_kernel_cu_83fea685_28974716ignoreE:
	.zero		1
	.type		_ZN47_INTERNAL_5ed154b6_9_kernel_cu_83fea685_28974714cute7productE,@object
	.size		_ZN47_INTERNAL_5ed154b6_9_kernel_cu_83fea685_28974714cute7productE,(_ZN47_INTERNAL_5ed154b6_9_kernel_cu_83fea685_28974714cuda3std3__45__cpo3endE - _ZN47_INTERNAL_5ed154b6_9_kernel_cu_83fea685_28974714cute7productE)
_ZN47_INTERNAL_5ed154b6_9_kernel_cu_83fea685_28974714cute7productE:
	.zero		1
	.type		_ZN47_INTERNAL_5ed154b6_9_kernel_cu_83fea685_28974714cuda3std3__45__cpo3endE,@object
	.size		_ZN47_INTERNAL_5ed154b6_9_kernel_cu_83fea685_28974714cuda3std3__45__cpo3endE,(_ZN47_INTERNAL_5ed154b6_9_kernel_cu_83fea685_28974714cuda3std3__419piecewise_constructE - _ZN47_INTERNAL_5ed154b6_9_kernel_cu_83fea685_28974714cuda3std3__45__cpo3endE)
_ZN47_INTERNAL_5ed154b6_9_kernel_cu_83fea685_28974714cuda3std3__45__cpo3endE:
	.zero		1
	.type		_ZN47_INTERNAL_5ed154b6_9_kernel_cu_83fea685_28974714cuda3std3__419piecewise_constructE,@object
	.size		_ZN47_INTERNAL_5ed154b6_9_kernel_cu_83fea685_28974714cuda3std3__419piecewise_constructE,(_ZN47_INTERNAL_5ed154b6_9_kernel_cu_83fea685_28974714cuda3std3__45__cpo4cendE - _ZN47_INTERNAL_5ed154b6_9_kernel_cu_83fea685_28974714cuda3std3__419piecewise_constructE)
_ZN47_INTERNAL_5ed154b6_9_kernel_cu_83fea685_28974714cuda3std3__419piecewise_constructE:
	.zero		1
	.type		_ZN47_INTERNAL_5ed154b6_9_kernel_cu_83fea685_28974714cuda3std3__45__cpo4cendE,@object
	.size		_ZN47_INTERNAL_5ed154b6_9_kernel_cu_83fea685_28974714cuda3std3__45__cpo4cendE,(_ZN47_INTERNAL_5ed154b6_9_kernel_cu_83fea685_28974714cuda3std6ranges3__45__cpo4swapE - _ZN47_INTERNAL_5ed154b6_9_kernel_cu_83fea685_28974714cuda3std3__45__cpo4cendE)
_ZN47_INTERNAL_5ed154b6_9_kernel_cu_83fea685_28974714cuda3std3__45__cpo4cendE:
	.zero		1
	.type		_ZN47_INTERNAL_5ed154b6_9_kernel_cu_83fea685_28974714cuda3std6ranges3__45__cpo4swapE,@object
	.size		_ZN47_INTERNAL_5ed154b6_9_kernel_cu_83fea685_28974714cuda3std6ranges3__45__cpo4swapE,(.L_10 - _ZN47_INTERNAL_5ed154b6_9_kernel_cu_83fea685_28974714cuda3std6ranges3__45__cpo4swapE)
_ZN47_INTERNAL_5ed154b6_9_kernel_cu_83fea685_28974714cuda3std6ranges3__45__cpo4swapE:
	.zero		1
.L_10:


//--------------------- .nv.constant0._ZN9deep_gemm24sm100_fp8_gemm_1d1d_implILN4cute4UMMA5MajorE0ELS3_0ELj0ELj7168ELj2048ELj128ELj224ELj128ELj1ELj128ELj128ELj64ELj4ELj128ELj128ELj1ELb0ELj134ELNS_8GemmTypeE0ELb0EN7cutlass10bfloat16_tENS_16EpilogueIdentityEEEvPijjj14CUtensorMap_stS9_S9_S9_S9_ --------------------------
	.section	.nv.constant0._ZN9deep_gemm24sm100_fp8_gemm_1d1d_implILN4cute4UMMA5MajorE0ELS3_0ELj0ELj7168ELj2048ELj128ELj224ELj128ELj1ELj128ELj128ELj64ELj4ELj128ELj128ELj1ELb0ELj134ELNS_8GemmTypeE0ELb0EN7cutlass10bfloat16_tENS_16EpilogueIdentityEEEvPijjj14CUtensorMap_stS9_S9_S9_S9_,"a",@progbits
	.sectionflags	@""
	.align	4
.nv.constant0._ZN9deep_gemm24sm100_fp8_gemm_1d1d_implILN4cute4UMMA5MajorE0ELS3_0ELj0ELj7168ELj2048ELj128ELj224ELj128ELj1ELj128ELj128ELj64ELj4ELj128ELj128ELj1ELb0ELj134ELNS_8GemmTypeE0ELb0EN7cutlass10bfloat16_tENS_16EpilogueIdentityEEEvPijjj14CUtensorMap_stS9_S9_S9_S9_:
	.zero		1600


//--------------------- SYMBOLS --------------------------

	.type		.nv.reservedSmem.offset0,@object
	.size		.nv.reservedSmem.offset0,0x4
	.type		.nv.reservedSmem.cap,@object
	.size		.nv.reservedSmem.cap,0x4
